	.headerflags	@"EF_CUDA_TEXMODE_UNIFIED EF_CUDA_64BIT_ADDRESS EF_CUDA_ACCELERATORS EF_CUDA_SM90 EF_CUDA_VIRTUAL_SM(EF_CUDA_SM90)"
	.elftype	@"ET_EXEC"


//--------------------- .nv.info                  --------------------------
	.section	.nv.info,"",@"SHT_CUDA_INFO"
	.align	4


	//----- nvinfo : EIATTR_REGCOUNT
	.align		4
        /*0000*/ 	.byte	0x04, 0x2f
        /*0002*/ 	.short	(.L_1 - .L_0)
	.align		4
.L_0:
        /*0004*/ 	.word	index@(triton_mm)
        /*0008*/ 	.word	0x00000048


	//----- nvinfo : EIATTR_MIN_STACK_SIZE
	.align		4
.L_1:
        /*000c*/ 	.byte	0x04, 0x12
        /*000e*/ 	.short	(.L_3 - .L_2)
	.align		4
.L_2:
        /*0010*/ 	.word	index@(triton_mm)
        /*0014*/ 	.word	0x00000000


	//----- nvinfo : EIATTR_FRAME_SIZE
	.align		4
.L_3:
        /*0018*/ 	.byte	0x04, 0x11
        /*001a*/ 	.short	(.L_5 - .L_4)
	.align		4
.L_4:
        /*001c*/ 	.word	index@(triton_mm)
        /*0020*/ 	.word	0x00000000


	//----- nvinfo : EIATTR_MIN_STACK_SIZE
	.align		4
.L_5:
        /*0024*/ 	.byte	0x04, 0x12
        /*0026*/ 	.short	(.L_7 - .L_6)
	.align		4
.L_6:
        /*0028*/ 	.word	index@(triton_mm)
        /*002c*/ 	.word	0x00000000
.L_7:


//--------------------- .nv.info.triton_mm        --------------------------
	.section	.nv.info.triton_mm,"",@"SHT_CUDA_INFO"
	.sectionflags	@""
	.align	4


	//----- nvinfo : EIATTR_CUDA_API_VERSION
	.align		4
        /*0000*/ 	.byte	0x04, 0x37
        /*0002*/ 	.short	(.L_9 - .L_8)
.L_8:
        /*0004*/ 	.word	0x0000007c


	//----- nvinfo : EIATTR_KPARAM_INFO
	.align		4
.L_9:
        /*0008*/ 	.byte	0x04, 0x17
        /*000a*/ 	.short	(.L_11 - .L_10)
.L_10:
        /*000c*/ 	.word	0x00000000
        /*0010*/ 	.short	0x0003
        /*0012*/ 	.short	0x0018
        /*0014*/ 	.byte	0x00, 0xf0, 0x11, 0x00


	//----- nvinfo : EIATTR_KPARAM_INFO
	.align		4
.L_11:
        /*0018*/ 	.byte	0x04, 0x17
        /*001a*/ 	.short	(.L_13 - .L_12)
.L_12:
        /*001c*/ 	.word	0x00000000
        /*0020*/ 	.short	0x0002
        /*0022*/ 	.short	0x0010
        /*0024*/ 	.byte	0x00, 0xf0, 0x21, 0x00


	//----- nvinfo : EIATTR_KPARAM_INFO
	.align		4
.L_13:
        /*0028*/ 	.byte	0x04, 0x17
        /*002a*/ 	.short	(.L_15 - .L_14)
.L_14:
        /*002c*/ 	.word	0x00000000
        /*0030*/ 	.short	0x0001
        /*0032*/ 	.short	0x0008
        /*0034*/ 	.byte	0x00, 0xf0, 0x21, 0x00


	//----- nvinfo : EIATTR_KPARAM_INFO
	.align		4
.L_15:
        /*0038*/ 	.byte	0x04, 0x17
        /*003a*/ 	.short	(.L_17 - .L_16)
.L_16:
        /*003c*/ 	.word	0x00000000
        /*0040*/ 	.short	0x0000
        /*0042*/ 	.short	0x0000
        /*0044*/ 	.byte	0x00, 0xf0, 0x21, 0x00


	//----- nvinfo : EIATTR_SPARSE_MMA_MASK
	.align		4
.L_17:
        /*0048*/ 	.byte	0x03, 0x50
        /*004a*/ 	.short	0x0000


	//----- nvinfo : EIATTR_MAXREG_COUNT
	.align		4
        /*004c*/ 	.byte	0x03, 0x1b
        /*004e*/ 	.short	0x00ff


	//----- nvinfo : EIATTR_COOP_GROUP_MASK_REGIDS
	.align		4
        /*0050*/ 	.byte	0x04, 0x29
        /*0052*/ 	.short	(.L_19 - .L_18)


	//   ....[0]....
.L_18:
        /*0054*/ 	.word	0xffffffff


	//----- nvinfo : EIATTR_COOP_GROUP_INSTR_OFFSETS
	.align		4
.L_19:
        /*0058*/ 	.byte	0x04, 0x28
        /*005a*/ 	.short	(.L_21 - .L_20)


	//   ....[0]....
.L_20:
        /*005c*/ 	.word	0x00001a60


	//----- nvinfo : EIATTR_EXIT_INSTR_OFFSETS
	.align		4
.L_21:
        /*0060*/ 	.byte	0x04, 0x1c
        /*0062*/ 	.short	(.L_23 - .L_22)


	//   ....[0]....
.L_22:
        /*0064*/ 	.word	0x00000040


	//   ....[1]....
        /*0068*/ 	.word	0x00002560


	//   ....[2]....
        /*006c*/ 	.word	0x000025b0


	//----- nvinfo : EIATTR_MAX_THREADS
	.align		4
.L_23:
        /*0070*/ 	.byte	0x04, 0x05
        /*0072*/ 	.short	(.L_25 - .L_24)
.L_24:
        /*0074*/ 	.word	0x00000080
        /*0078*/ 	.word	0x00000001
        /*007c*/ 	.word	0x00000001


	//----- nvinfo : EIATTR_CBANK_PARAM_SIZE
	.align		4
.L_25:
        /*0080*/ 	.byte	0x03, 0x19
        /*0082*/ 	.short	0x001c


	//----- nvinfo : EIATTR_PARAM_CBANK
	.align		4
        /*0084*/ 	.byte	0x04, 0x0a
        /*0086*/ 	.short	(.L_27 - .L_26)
	.align		4
.L_26:
        /*0088*/ 	.word	index@(.nv.constant0.triton_mm)
        /*008c*/ 	.short	0x0210
        /*008e*/ 	.short	0x001c


	//----- nvinfo : EIATTR_SW_WAR
	.align		4
.L_27:
        /*0090*/ 	.byte	0x04, 0x36
        /*0092*/ 	.short	(.L_29 - .L_28)
.L_28:
        /*0094*/ 	.word	0x00000008
.L_29:


//--------------------- .nv.callgraph             --------------------------
	.section	.nv.callgraph,"",@"SHT_CUDA_CALLGRAPH"
	.align	4
	.sectionentsize	8
	.align		4
        /*0000*/ 	.word	0x00000000
	.align		4
        /*0004*/ 	.word	0xffffffff
	.align		4
        /*0008*/ 	.word	0x00000000
	.align		4
        /*000c*/ 	.word	0xfffffffe
	.align		4
        /*0010*/ 	.word	0x00000000
	.align		4
        /*0014*/ 	.word	0xfffffffd
	.align		4
        /*0018*/ 	.word	0x00000000
	.align		4
        /*001c*/ 	.word	0xfffffffc


//--------------------- .text.triton_mm           --------------------------
	.section	.text.triton_mm,"ax",@progbits
	.sectionflags	@"SHF_BARRIERS=1"
	.align	128
        .global         triton_mm
        .type           triton_mm,@function
        .size           triton_mm,(.L_x_2 - triton_mm)
        .other          triton_mm,@"STO_CUDA_ENTRY STV_DEFAULT"
triton_mm:
.text.triton_mm:
[----:B------:R-:W1:Y:S02]  /*0000*/  LDC R1, c[0x0][0x28] ;  /* 0x00000a00ff017b82 */ /* 0x000e640000000800 */
[----:B------:R-:W2:Y:S02]  /*0010*/  LDC R0, c[0x0][0x228] ;  /* 0x00008a00ff007b82 */ /* 0x000ea40000000800 */
[----:B--2---:R-:W-:-:S05]  /*0020*/  IMAD R2, R0, 0xc00, RZ ;  /* 0x00000c0000027824 */ /* 0x004fca00078e02ff */
[----:B------:R-:W-:-:S13]  /*0030*/  ISETP.NE.AND P0, PT, R2, RZ, PT ;  /* 0x000000ff0200720c */ /* 0x000fda0003f05270 */
[----:B------:R-:W-:Y:S05]  /*0040*/  @!P0 EXIT ;  /* 0x000000000000894d */ /* 0x000fea0003800000 */
[----:B------:R-:W2:Y:S01]  /*0050*/  S2R R9, SR_CTAID.X ;  /* 0x0000000000097919 */ /* 0x000ea20000002500 */
[----:B------:R-:W-:Y:S01]  /*0060*/  VIADD R2, R0, 0x3f ;  /* 0x0000003f00027836 */ /* 0x000fe20000000000 */
[----:B------:R-:W-:Y:S01]  /*0070*/  IABS R18, R0 ;  /* 0x0000000000127213 */ /* 0x000fe20000000000 */
[----:B------:R-:W3:Y:S01]  /*0080*/  S2UR UR4, SR_CgaCtaId ;  /* 0x00000000000479c3 */ /* 0x000ee20000008800 */
[----:B------:R-:W-:Y:S01]  /*0090*/  UMOV UR10, 0x400 ;  /* 0x00000400000a7882 */ /* 0x000fe20000000000 */
[----:B------:R-:W-:Y:S01]  /*00a0*/  ULDC.64 UR14, c[0x0][0x208] ;  /* 0x00008200000e7ab9 */ /* 0x000fe20000000a00 */
[----:B------:R-:W-:Y:S01]  /*00b0*/  SHF.R.S32.HI R3, RZ, 0x1f, R2 ;  /* 0x0000001fff037819 */ /* 0x000fe20000011402 */
[----:B------:R-:W4:Y:S01]  /*00c0*/  I2F.RP R17, R18 ;  /* 0x0000001200117306 */ /* 0x000f220000209400 */
[----:B------:R-:W-:Y:S01]  /*00d0*/  UMOV UR12, 0x3 ;  /* 0x00000003000c7882 */ /* 0x000fe20000000000 */
[----:B------:R-:W-:Y:S01]  /*00e0*/  UMOV UR11, 0xffffffff ;  /* 0xffffffff000b7882 */ /* 0x000fe20000000000 */
[----:B------:R-:W-:Y:S01]  /*00f0*/  LEA.HI R2, R3, R2, RZ, 0x6 ;  /* 0x0000000203027211 */ /* 0x000fe200078f30ff */
[----:B------:R-:W5:Y:S01]  /*0100*/  LDC.64 R56, c[0x0][0x210] ;  /* 0x00008400ff387b82 */ /* 0x000f620000000a00 */
[----:B------:R-:W-:Y:S01]  /*0110*/  UMOV UR6, URZ ;  /* 0x0000003f00067c82 */ /* 0x000fe20008000000 */
[----:B------:R-:W-:-:S06]  /*0120*/  UMOV UR7, URZ ;  /* 0x0000003f00077c82 */ /* 0x000fcc0008000000 */
[----:B------:R-:W5:Y:S01]  /*0130*/  LDC.64 R64, c[0x0][0x218] ;  /* 0x00008600ff407b82 */ /* 0x000f620000000a00 */
[----:B----4-:R-:W4:Y:S01]  /*0140*/  MUFU.RCP R19, R17 ;  /* 0x0000001100137308 */ /* 0x010f220000001000 */
[----:B---3--:R-:W-:-:S04]  /*0150*/  UPRMT UR10, UR4, 0x654, UR10 ;  /* 0x00000654040a7896 */ /* 0x008fc8000800000a */
[----:B------:R-:W-:Y:S01]  /*0160*/  UIADD3 UR13, UR10, 0x14000, URZ ;  /* 0x000140000a0d7890 */ /* 0x000fe2000fffe03f */
[C---:B--2---:R-:W-:Y:S01]  /*0170*/  IMAD.HI R4, R9.reuse, 0x2aaaaaab, RZ ;  /* 0x2aaaaaab09047827 */ /* 0x044fe200078e02ff */
[----:B------:R-:W-:Y:S02]  /*0180*/  IABS R12, R9 ;  /* 0x00000009000c7213 */ /* 0x000fe40000000000 */
[----:B------:R-:W-:Y:S02]  /*0190*/  ISETP.GE.AND P1, PT, R9, RZ, PT ;  /* 0x000000ff0900720c */ /* 0x000fe40003f26270 */
[----:B------:R-:W-:Y:S01]  /*01a0*/  SHF.R.U32.HI R5, RZ, 0x1f, R4 ;  /* 0x0000001fff057819 */ /* 0x000fe20000011604 */
[----:B----4-:R-:W-:-:S03]  /*01b0*/  VIADD R19, R19, 0xffffffe ;  /* 0x0ffffffe13137836 */ /* 0x010fc60000000000 */
[----:B------:R-:W-:-:S05]  /*01c0*/  LEA.HI.SX32 R6, R4, R5, 0x19 ;  /* 0x0000000504067211 */ /* 0x000fca00078fcaff */
[C---:B------:R-:W-:Y:S02]  /*01d0*/  IMAD.SHL.U32 R7, R6.reuse, 0x8, RZ ;  /* 0x0000000806077824 */ /* 0x040fe400078e00ff */
[----:B------:R-:W-:-:S03]  /*01e0*/  IMAD R13, R6, -0x300, R9 ;  /* 0xfffffd00060d7824 */ /* 0x000fc600078e0209 */
[----:B------:R-:W-:Y:S02]  /*01f0*/  LEA.HI.SX32 R2, R2, -R7, 0x1a ;  /* 0x8000000702027211 */ /* 0x000fe400078fd2ff */
[----:B------:R-:W-:Y:S02]  /*0200*/  IABS R6, R13 ;  /* 0x0000000d00067213 */ /* 0x000fe40000000000 */
[----:B------:R-:W-:Y:S02]  /*0210*/  VIMNMX R10, R2, 0x8, PT ;  /* 0x00000008020a7848 */ /* 0x000fe40003fe0100 */
[----:B------:R-:W2:Y:S02]  /*0220*/  S2R R2, SR_TID.X ;  /* 0x0000000000027919 */ /* 0x000ea40000002100 */
[-C--:B------:R-:W-:Y:S02]  /*0230*/  IABS R8, R10.reuse ;  /* 0x0000000a00087213 */ /* 0x080fe40000000000 */
[----:B------:R-:W-:-:S02]  /*0240*/  LOP3.LUT R13, R13, R10, RZ, 0x3c, !PT ;  /* 0x0000000a0d0d7212 */ /* 0x000fc400078e3cff */
[----:B------:R-:W3:Y:S02]  /*0250*/  I2F.RP R3, R8 ;  /* 0x0000000800037306 */ /* 0x000ee40000209400 */
[----:B------:R-:W-:-:S06]  /*0260*/  ISETP.GE.AND P3, PT, R13, RZ, PT ;  /* 0x000000ff0d00720c */ /* 0x000fcc0003f66270 */
[----:B---3--:R-:W3:Y:S01]  /*0270*/  MUFU.RCP R3, R3 ;  /* 0x0000000300037308 */ /* 0x008ee20000001000 */
[----:B--2---:R-:W-:Y:S01]  /*0280*/  SHF.R.U32.HI R20, RZ, 0x4, R2 ;  /* 0x00000004ff147819 */ /* 0x004fe20000011602 */
[C---:B------:R-:W-:Y:S01]  /*0290*/  IMAD.SHL.U32 R67, R2.reuse, 0x8, RZ ;  /* 0x0000000802437824 */ /* 0x040fe200078e00ff */
[----:B------:R-:W-:Y:S01]  /*02a0*/  LOP3.LUT R16, R2, 0x8, RZ, 0xc0, !PT ;  /* 0x0000000802107812 */ /* 0x000fe200078ec0ff */
[----:B---3--:R-:W-:Y:S01]  /*02b0*/  VIADD R4, R3, 0xffffffe ;  /* 0x0ffffffe03047836 */ /* 0x008fe20000000000 */
[----:B------:R-:W-:Y:S02]  /*02c0*/  IABS R3, R10 ;  /* 0x0000000a00037213 */ /* 0x000fe40000000000 */
[----:B------:R-:W-:Y:S01]  /*02d0*/  SGXT.U32 R20, R20, 0x3 ;  /* 0x000000031414781a */ /* 0x000fe20000000000 */
[----:B------:R2:W3:Y:S01]  /*02e0*/  F2I.FTZ.U32.TRUNC.NTZ R5, R4 ;  /* 0x0000000400057305 */ /* 0x0004e2000021f000 */
[----:B------:R-:W-:Y:S01]  /*02f0*/  IMAD.SHL.U32 R21, R16, 0x200, RZ ;  /* 0x0000020010157824 */ /* 0x000fe200078e00ff */
[----:B------:R-:W-:Y:S01]  /*0300*/  LOP3.LUT R46, R67, 0x38, RZ, 0xc0, !PT ;  /* 0x00000038432e7812 */ /* 0x000fe200078ec0ff */
[----:B------:R-:W-:Y:S01]  /*0310*/  IMAD.MOV R15, RZ, RZ, -R3 ;  /* 0x000000ffff0f7224 */ /* 0x000fe200078e0a03 */
[C---:B------:R-:W-:Y:S01]  /*0320*/  LOP3.LUT R9, R20.reuse, 0x28, RZ, 0xfc, !PT ;  /* 0x0000002814097812 */ /* 0x040fe200078efcff */
[C---:B------:R-:W-:Y:S01]  /*0330*/  IMAD.SHL.U32 R24, R20.reuse, 0x8, RZ ;  /* 0x0000000814187824 */ /* 0x040fe200078e00ff */
[C---:B------:R-:W-:Y:S01]  /*0340*/  LOP3.LUT R17, R20.reuse, 0x38, RZ, 0xfc, !PT ;  /* 0x0000003814117812 */ /* 0x040fe200078efcff */
[----:B------:R-:W-:-:S02]  /*0350*/  IMAD.SHL.U32 R22, R20, 0x40, RZ ;  /* 0x0000004014167824 */ /* 0x000fc400078e00ff */
[----:B--2---:R-:W-:Y:S01]  /*0360*/  IMAD.MOV.U32 R4, RZ, RZ, RZ ;  /* 0x000000ffff047224 */ /* 0x004fe200078e00ff */
[----:B------:R-:W-:Y:S01]  /*0370*/  LOP3.LUT R24, R24, 0x38, R67, 0x78, !PT ;  /* 0x0000003818187812 */ /* 0x000fe200078e7843 */
[----:B------:R-:W-:Y:S02]  /*0380*/  IMAD.SHL.U32 R17, R17, 0x40, RZ ;  /* 0x0000004011117824 */ /* 0x000fe400078e00ff */
[----:B---3--:R-:W-:-:S04]  /*0390*/  IMAD.MOV R11, RZ, RZ, -R5 ;  /* 0x000000ffff0b7224 */ /* 0x008fc800078e0a05 */
[----:B------:R-:W-:-:S04]  /*03a0*/  IMAD R11, R11, R8, RZ ;  /* 0x000000080b0b7224 */ /* 0x000fc800078e02ff */
[----:B------:R-:W-:-:S04]  /*03b0*/  IMAD.HI.U32 R5, R5, R11, R4 ;  /* 0x0000000b05057227 */ /* 0x000fc800078e0004 */
[----:B------:R-:W-:Y:S01]  /*03c0*/  IMAD.MOV.U32 R4, RZ, RZ, R12 ;  /* 0x000000ffff047224 */ /* 0x000fe200078e000c */
[----:B------:R-:W-:Y:S01]  /*03d0*/  LOP3.LUT R12, R20, 0x30, RZ, 0xfc, !PT ;  /* 0x00000030140c7812 */ /* 0x000fe200078efcff */
[----:B------:R-:W-:-:S04]  /*03e0*/  IMAD.HI.U32 R14, R5, R6, RZ ;  /* 0x00000006050e7227 */ /* 0x000fc800078e00ff */
[----:B------:R-:W-:Y:S01]  /*03f0*/  IMAD.HI.U32 R3, R5, R4, RZ ;  /* 0x0000000405037227 */ /* 0x000fe200078e00ff */
[----:B------:R-:W-:-:S03]  /*0400*/  LOP3.LUT R5, R20, 0x18, RZ, 0xfc, !PT ;  /* 0x0000001814057812 */ /* 0x000fc600078efcff */
[-C--:B------:R-:W-:Y:S01]  /*0410*/  IMAD R11, R3, R15.reuse, R4 ;  /* 0x0000000f030b7224 */ /* 0x080fe200078e0204 */
[----:B------:R-:W-:Y:S01]  /*0420*/  LOP3.LUT R4, R20, 0x10, RZ, 0xfc, !PT ;  /* 0x0000001014047812 */ /* 0x000fe200078efcff */
[----:B------:R-:W-:Y:S01]  /*0430*/  IMAD R15, R14, R15, R6 ;  /* 0x0000000f0e0f7224 */ /* 0x000fe200078e0206 */
[----:B------:R-:W-:Y:S01]  /*0440*/  LOP3.LUT R3, R20, 0x8, RZ, 0xfc, !PT ;  /* 0x0000000814037812 */ /* 0x000fe200078efcff */
[----:B------:R-:W-:Y:S01]  /*0450*/  IMAD.SHL.U32 R25, R12, 0x40, RZ ;  /* 0x000000400c197824 */ /* 0x000fe200078e00ff */
[----:B------:R-:W-:Y:S01]  /*0460*/  ISETP.GT.U32.AND P0, PT, R8, R11, PT ;  /* 0x0000000b0800720c */ /* 0x000fe20003f04070 */
[----:B------:R-:W-:Y:S01]  /*0470*/  IMAD.SHL.U32 R23, R4, 0x40, RZ ;  /* 0x0000004004177824 */ /* 0x000fe200078e00ff */
[----:B------:R-:W-:Y:S01]  /*0480*/  ISETP.GT.U32.AND P2, PT, R8, R15, PT ;  /* 0x0000000f0800720c */ /* 0x000fe20003f44070 */
[----:B------:R-:W-:Y:S01]  /*0490*/  IMAD.SHL.U32 R4, R9, 0x40, RZ ;  /* 0x0000004009047824 */ /* 0x000fe200078e00ff */
[----:B------:R-:W-:Y:S01]  /*04a0*/  LOP3.LUT R6, R20, 0x20, RZ, 0xfc, !PT ;  /* 0x0000002014067812 */ /* 0x000fe200078efcff */
[----:B------:R-:W2:Y:S01]  /*04b0*/  F2I.FTZ.U32.TRUNC.NTZ R9, R19 ;  /* 0x0000001300097305 */ /* 0x000ea2000021f000 */
[----:B------:R-:W-:Y:S01]  /*04c0*/  LOP3.LUT R12, R24, R22, RZ, 0xfc, !PT ;  /* 0x00000016180c7212 */ /* 0x000fe200078efcff */
[----:B------:R-:W-:Y:S01]  /*04d0*/  IMAD.SHL.U32 R3, R3, 0x40, RZ ;  /* 0x0000004003037824 */ /* 0x000fe200078e00ff */
[----:B------:R-:W-:Y:S01]  /*04e0*/  LOP3.LUT R22, RZ, R10, RZ, 0x33, !PT ;  /* 0x0000000aff167212 */ /* 0x000fe200078e33ff */
[----:B------:R-:W-:Y:S01]  /*04f0*/  IMAD.SHL.U32 R6, R6, 0x40, RZ ;  /* 0x0000004006067824 */ /* 0x000fe200078e00ff */
[-C--:B------:R-:W-:Y:S01]  /*0500*/  LOP3.LUT R28, R23, R24.reuse, RZ, 0xfc, !PT ;  /* 0x00000018171c7212 */ /* 0x080fe200078efcff */
[----:B------:R-:W-:Y:S01]  /*0510*/  IMAD.SHL.U32 R5, R5, 0x40, RZ ;  /* 0x0000004005057824 */ /* 0x000fe200078e00ff */
[-C--:B------:R-:W-:Y:S01]  /*0520*/  LOP3.LUT R26, R3, R24.reuse, RZ, 0xfc, !PT ;  /* 0x00000018031a7212 */ /* 0x080fe200078efcff */
[--C-:B------:R-:W-:Y:S01]  /*0530*/  @!P0 IMAD.IADD R11, R11, 0x1, -R8.reuse ;  /* 0x000000010b0b8824 */ /* 0x100fe200078e0a08 */
[----:B------:R-:W-:Y:S01]  /*0540*/  LOP3.LUT R3, R21, R6, R24, 0xfe, !PT ;  /* 0x0000000615037212 */ /* 0x000fe200078efe18 */
[----:B------:R-:W-:Y:S01]  /*0550*/  @!P2 IMAD.IADD R15, R15, 0x1, -R8 ;  /* 0x000000010f0fa824 */ /* 0x000fe200078e0a08 */
[----:B------:R-:W-:Y:S01]  /*0560*/  LOP3.LUT R30, R5, R24, RZ, 0xfc, !PT ;  /* 0x00000018051e7212 */ /* 0x000fe200078efcff */
[----:B------:R-:W-:Y:S01]  /*0570*/  @!P2 VIADD R14, R14, 0x1 ;  /* 0x000000010e0ea836 */ /* 0x000fe20000000000 */
[----:B------:R-:W-:Y:S01]  /*0580*/  ISETP.GT.U32.AND P0, PT, R8, R11, PT ;  /* 0x0000000b0800720c */ /* 0x000fe20003f04070 */
[----:B------:R-:W-:Y:S01]  /*0590*/  IMAD.SHL.U32 R23, R16, 0x100, RZ ;  /* 0x0000010010177824 */ /* 0x000fe200078e00ff */
[----:B------:R-:W-:Y:S01]  /*05a0*/  LOP3.LUT R4, R21, R4, R24, 0xfe, !PT ;  /* 0x0000000415047212 */ /* 0x000fe200078efe18 */
[----:B--2---:R-:W-:Y:S01]  /*05b0*/  IMAD.MOV R6, RZ, RZ, -R9 ;  /* 0x000000ffff067224 */ /* 0x004fe200078e0a09 */
[----:B------:R-:W-:-:S02]  /*05c0*/  LOP3.LUT R5, R21, R25, R24, 0xfe, !PT ;  /* 0x0000001915057212 */ /* 0x000fc400078efe18 */
[----:B------:R-:W-:Y:S02]  /*05d0*/  LOP3.LUT R13, R30, R21, RZ, 0xfc, !PT ;  /* 0x000000151e0d7212 */ /* 0x000fe400078efcff */
[----:B------:R-:W-:Y:S02]  /*05e0*/  LEA R60, R3, UR10, 0x1 ;  /* 0x0000000a033c7c11 */ /* 0x000fe4000f8e08ff */
[----:B------:R-:W-:Y:S02]  /*05f0*/  LEA R62, R13, UR10, 0x1 ;  /* 0x0000000a0d3e7c11 */ /* 0x000fe4000f8e08ff */
[----:B------:R-:W-:Y:S01]  /*0600*/  LEA R58, R4, UR10, 0x1 ;  /* 0x0000000a043a7c11 */ /* 0x000fe2000f8e08ff */
[----:B------:R-:W-:Y:S01]  /*0610*/  @!P0 IMAD.IADD R11, R11, 0x1, -R8 ;  /* 0x000000010b0b8824 */ /* 0x000fe200078e0a08 */
[----:B------:R-:W-:Y:S02]  /*0620*/  ISETP.NE.AND P0, PT, R10, RZ, PT ;  /* 0x000000ff0a00720c */ /* 0x000fe40003f05270 */
[----:B------:R-:W-:Y:S01]  /*0630*/  LEA R49, R5, UR10, 0x1 ;  /* 0x0000000a05317c11 */ /* 0x000fe2000f8e08ff */
[----:B------:R-:W-:Y:S01]  /*0640*/  @!P1 IMAD.MOV R11, RZ, RZ, -R11 ;  /* 0x000000ffff0b9224 */ /* 0x000fe200078e0a0b */
[----:B------:R-:W-:Y:S01]  /*0650*/  ISETP.GE.U32.AND P1, PT, R15, R8, PT ;  /* 0x000000080f00720c */ /* 0x000fe20003f26070 */
[----:B------:R-:W-:-:S03]  /*0660*/  IMAD.MOV.U32 R8, RZ, RZ, RZ ;  /* 0x000000ffff087224 */ /* 0x000fc600078e00ff */
[----:B------:R-:W-:Y:S01]  /*0670*/  SEL R10, R22, R11, !P0 ;  /* 0x0000000b160a7207 */ /* 0x000fe20004000000 */
[----:B------:R-:W-:Y:S01]  /*0680*/  IMAD.MOV.U32 R11, RZ, RZ, R6 ;  /* 0x000000ffff0b7224 */ /* 0x000fe200078e0006 */
[----:B------:R-:W-:-:S03]  /*0690*/  LOP3.LUT R6, R21, R17, R24, 0xfe, !PT ;  /* 0x0000001115067212 */ /* 0x000fc600078efe18 */
[----:B------:R-:W-:Y:S01]  /*06a0*/  IMAD.IADD R10, R7, 0x1, R10 ;  /* 0x00000001070a7824 */ /* 0x000fe200078e020a */
[-C--:B------:R-:W-:Y:S01]  /*06b0*/  LOP3.LUT R7, R12, R21.reuse, RZ, 0xfc, !PT ;  /* 0x000000150c077212 */ /* 0x080fe200078efcff */
[----:B------:R-:W-:Y:S01]  /*06c0*/  IMAD R15, R11, R18, RZ ;  /* 0x000000120b0f7224 */ /* 0x000fe200078e02ff */
[----:B------:R-:W-:Y:S01]  /*06d0*/  LOP3.LUT R11, R28, R21, RZ, 0xfc, !PT ;  /* 0x000000151c0b7212 */ /* 0x000fe200078efcff */
[----:B------:R-:W-:Y:S01]  /*06e0*/  IMAD.SHL.U32 R17, R10, 0x40, RZ ;  /* 0x000000400a117824 */ /* 0x000fe200078e00ff */
[----:B------:R-:W-:Y:S01]  /*06f0*/  LOP3.LUT R10, R26, R23, RZ, 0xfc, !PT ;  /* 0x000000171a0a7212 */ /* 0x000fe200078efcff */
[----:B------:R-:W-:Y:S01]  /*0700*/  @P1 VIADD R14, R14, 0x1 ;  /* 0x000000010e0e1836 */ /* 0x000fe20000000000 */
[----:B------:R-:W-:Y:S01]  /*0710*/  LEA R66, R7, UR10, 0x1 ;  /* 0x0000000a07427c11 */ /* 0x000fe2000f8e08ff */
[----:B------:R-:W-:Y:S01]  /*0720*/  IMAD.HI.U32 R15, R9, R15, R8 ;  /* 0x0000000f090f7227 */ /* 0x000fe200078e0008 */
[----:B------:R-:W-:Y:S02]  /*0730*/  LOP3.LUT R32, R17, R20, RZ, 0xfc, !PT ;  /* 0x0000001411207212 */ /* 0x000fe400078efcff */
[----:B------:R-:W-:Y:S01]  /*0740*/  LOP3.LUT R34, R17, 0x8, R20, 0xfe, !PT ;  /* 0x0000000811227812 */ /* 0x000fe200078efe14 */
[----:B------:R-:W-:Y:S01]  /*0750*/  IMAD.MOV.U32 R19, RZ, RZ, R14 ;  /* 0x000000ffff137224 */ /* 0x000fe200078e000e */
[----:B------:R-:W-:-:S02]  /*0760*/  IABS R27, R32 ;  /* 0x00000020001b7213 */ /* 0x000fc40000000000 */
[----:B------:R-:W-:Y:S01]  /*0770*/  IABS R29, R34 ;  /* 0x00000022001d7213 */ /* 0x000fe20000000000 */
[----:B------:R-:W-:Y:S01]  /*0780*/  @!P3 IMAD.MOV R19, RZ, RZ, -R19 ;  /* 0x000000ffff13b224 */ /* 0x000fe200078e0a13 */
[----:B------:R-:W-:Y:S01]  /*0790*/  LOP3.LUT R35, R17, 0x10, R20, 0xfe, !PT ;  /* 0x0000001011237812 */ /* 0x000fe200078efe14 */
[C---:B------:R-:W-:Y:S01]  /*07a0*/  IMAD.HI.U32 R14, R15.reuse, R27, RZ ;  /* 0x0000001b0f0e7227 */ /* 0x040fe200078e00ff */
[----:B------:R-:W-:Y:S02]  /*07b0*/  LOP3.LUT R9, R26, R21, RZ, 0xfc, !PT ;  /* 0x000000151a097212 */ /* 0x000fe400078efcff */
[-C--:B------:R-:W-:Y:S01]  /*07c0*/  LOP3.LUT R8, R12, R23.reuse, RZ, 0xfc, !PT ;  /* 0x000000170c087212 */ /* 0x080fe200078efcff */
[----:B------:R-:W-:Y:S01]  /*07d0*/  IMAD.MOV R21, RZ, RZ, -R14 ;  /* 0x000000ffff157224 */ /* 0x000fe200078e0a0e */
[-C--:B------:R-:W-:Y:S02]  /*07e0*/  LOP3.LUT R12, R28, R23.reuse, RZ, 0xfc, !PT ;  /* 0x000000171c0c7212 */ /* 0x080fe400078efcff */
[----:B------:R-:W-:Y:S01]  /*07f0*/  LOP3.LUT R14, R30, R23, RZ, 0xfc, !PT ;  /* 0x000000171e0e7212 */ /* 0x000fe200078efcff */
[----:B------:R-:W-:Y:S01]  /*0800*/  IMAD R27, R18, R21, R27 ;  /* 0x00000015121b7224 */ /* 0x000fe200078e021b */
[----:B------:R-:W-:Y:S01]  /*0810*/  SEL R22, R22, R19, !P0 ;  /* 0x0000001316167207 */ /* 0x000fe20004000000 */
[----:B------:R-:W-:Y:S01]  /*0820*/  IMAD.HI.U32 R19, R15, R29, RZ ;  /* 0x0000001d0f137227 */ /* 0x000fe200078e00ff */
[----:B------:R-:W-:-:S02]  /*0830*/  IABS R23, R35 ;  /* 0x0000002300177213 */ /* 0x000fc40000000000 */
[----:B------:R-:W-:Y:S01]  /*0840*/  LOP3.LUT R30, R17, 0x18, R20, 0xfe, !PT ;  /* 0x00000018111e7812 */ /* 0x000fe200078efe14 */
[----:B------:R-:W-:Y:S01]  /*0850*/  IMAD.MOV R19, RZ, RZ, -R19 ;  /* 0x000000ffff137224 */ /* 0x000fe200078e0a13 */
[----:B------:R-:W-:Y:S01]  /*0860*/  LOP3.LUT R38, R17, 0x28, R20, 0xfe, !PT ;  /* 0x0000002811267812 */ /* 0x000fe200078efe14 */
[C---:B------:R-:W-:Y:S01]  /*0870*/  IMAD.HI.U32 R21, R15.reuse, R23, RZ ;  /* 0x000000170f157227 */ /* 0x040fe200078e00ff */
[----:B------:R-:W-:Y:S02]  /*0880*/  IABS R25, R30 ;  /* 0x0000001e00197213 */ /* 0x000fe40000000000 */
[----:B------:R-:W-:Y:S01]  /*0890*/  IABS R28, R38 ;  /* 0x00000026001c7213 */ /* 0x000fe20000000000 */
[C---:B------:R-:W-:Y:S01]  /*08a0*/  IMAD R29, R18.reuse, R19, R29 ;  /* 0x00000013121d7224 */ /* 0x040fe200078e021d */
[C---:B------:R-:W-:Y:S01]  /*08b0*/  ISETP.GT.U32.AND P1, PT, R18.reuse, R27, PT ;  /* 0x0000001b1200720c */ /* 0x040fe20003f24070 */
[----:B------:R-:W-:Y:S01]  /*08c0*/  IMAD.MOV R21, RZ, RZ, -R21 ;  /* 0x000000ffff157224 */ /* 0x000fe200078e0a15 */
[----:B------:R-:W-:Y:S01]  /*08d0*/  LOP3.LUT R39, R17, 0x30, R20, 0xfe, !PT ;  /* 0x0000003011277812 */ /* 0x000fe200078efe14 */
[----:B------:R-:W-:Y:S01]  /*08e0*/  IMAD.HI.U32 R24, R15, R28, RZ ;  /* 0x0000001c0f187227 */ /* 0x000fe200078e00ff */
[----:B------:R-:W-:-:S02]  /*08f0*/  ISETP.GT.U32.AND P2, PT, R18, R29, PT ;  /* 0x0000001d1200720c */ /* 0x000fc40003f44070 */
[----:B------:R-:W-:Y:S01]  /*0900*/  LOP3.LUT R37, R17, 0x20, R20, 0xfe, !PT ;  /* 0x0000002011257812 */ /* 0x000fe200078efe14 */
[C---:B------:R-:W-:Y:S01]  /*0910*/  IMAD R19, R18.reuse, R21, R23 ;  /* 0x0000001512137224 */ /* 0x040fe200078e0217 */
[----:B------:R-:W-:Y:S01]  /*0920*/  LOP3.LUT R36, R17, 0x38, R20, 0xfe, !PT ;  /* 0x0000003811247812 */ /* 0x000fe200078efe14 */
[----:B------:R-:W-:Y:S01]  /*0930*/  IMAD.HI.U32 R21, R15, R25, RZ ;  /* 0x000000190f157227 */ /* 0x000fe200078e00ff */
[----:B------:R-:W-:Y:S02]  /*0940*/  IABS R26, R37 ;  /* 0x00000025001a7213 */ /* 0x000fe40000000000 */
[C---:B------:R-:W-:Y:S01]  /*0950*/  ISETP.GT.U32.AND P5, PT, R18.reuse, R19, PT ;  /* 0x000000131200720c */ /* 0x040fe20003fa4070 */
[----:B------:R-:W-:Y:S01]  /*0960*/  IMAD.MOV R21, RZ, RZ, -R21 ;  /* 0x000000ffff157224 */ /* 0x000fe200078e0a15 */
[----:B------:R-:W-:Y:S01]  /*0970*/  IABS R33, R36 ;  /* 0x0000002400217213 */ /* 0x000fe20000000000 */
[----:B------:R-:W-:Y:S01]  /*0980*/  IMAD.MOV R31, RZ, RZ, -R24 ;  /* 0x000000ffff1f7224 */ /* 0x000fe200078e0a18 */
[----:B------:R-:W-:Y:S01]  /*0990*/  IABS R24, R39 ;  /* 0x0000002700187213 */ /* 0x000fe20000000000 */
[----:B------:R-:W-:Y:S01]  /*09a0*/  IMAD R21, R18, R21, R25 ;  /* 0x0000001512157224 */ /* 0x000fe200078e0219 */
[----:B------:R-:W-:Y:S01]  /*09b0*/  ISETP.GE.AND P4, PT, R32, RZ, PT ;  /* 0x000000ff2000720c */ /* 0x000fe20003f86270 */
[C---:B------:R-:W-:Y:S01]  /*09c0*/  IMAD R25, R18.reuse, R31, R28 ;  /* 0x0000001f12197224 */ /* 0x040fe200078e021c */
[----:B------:R-:W-:Y:S01]  /*09d0*/  LEA R68, R9, UR10, 0x1 ;  /* 0x0000000a09447c11 */ /* 0x000fe2000f8e08ff */
[--C-:B------:R-:W-:Y:S01]  /*09e0*/  @!P2 IMAD.IADD R29, R29, 0x1, -R18.reuse ;  /* 0x000000011d1da824 */ /* 0x100fe200078e0a12 */
[C---:B------:R-:W-:Y:S01]  /*09f0*/  ISETP.GT.U32.AND P0, PT, R18.reuse, R21, PT ;  /* 0x000000151200720c */ /* 0x040fe20003f04070 */
[----:B------:R-:W-:Y:S01]  /*0a00*/  @!P1 IMAD.IADD R27, R27, 0x1, -R18 ;  /* 0x000000011b1b9824 */ /* 0x000fe200078e0a12 */
[C---:B------:R-:W-:Y:S01]  /*0a10*/  ISETP.GT.U32.AND P1, PT, R18.reuse, R25, PT ;  /* 0x000000191200720c */ /* 0x040fe20003f24070 */
[----:B------:R-:W-:Y:S01]  /*0a20*/  IMAD.MOV.U32 R31, RZ, RZ, R24 ;  /* 0x000000ffff1f7224 */ /* 0x000fe200078e0018 */
[----:B------:R-:W-:Y:S01]  /*0a30*/  ISETP.GT.U32.AND P2, PT, R18, R29, PT ;  /* 0x0000001d1200720c */ /* 0x000fe20003f44070 */
[----:B------:R-:W-:Y:S01]  /*0a40*/  @!P5 IMAD.IADD R19, R19, 0x1, -R18 ;  /* 0x000000011313d824 */ /* 0x000fe200078e0a12 */
[----:B------:R-:W-:Y:S01]  /*0a50*/  ISETP.GE.AND P5, PT, R34, RZ, PT ;  /* 0x000000ff2200720c */ /* 0x000fe20003fa6270 */
[----:B------:R-:W-:Y:S01]  /*0a60*/  IMAD.HI.U32 R23, R15, R26, RZ ;  /* 0x0000001a0f177227 */ /* 0x000fe200078e00ff */
[----:B------:R-:W-:-:S02]  /*0a70*/  ISETP.GT.U32.AND P6, PT, R18, R27, PT ;  /* 0x0000001b1200720c */ /* 0x000fc40003fc4070 */
[----:B------:R-:W-:Y:S01]  /*0a80*/  LEA R40, R11, UR10, 0x1 ;  /* 0x0000000a0b287c11 */ /* 0x000fe2000f8e08ff */
[----:B------:R-:W-:Y:S01]  /*0a90*/  IMAD.HI.U32 R24, R15, R31, RZ ;  /* 0x0000001f0f187227 */ /* 0x000fe200078e00ff */
[----:B------:R-:W-:Y:S02]  /*0aa0*/  LEA R47, R6, UR10, 0x1 ;  /* 0x0000000a062f7c11 */ /* 0x000fe4000f8e08ff */
[----:B------:R-:W-:Y:S01]  /*0ab0*/  LEA R42, R12, UR10, 0x1 ;  /* 0x0000000a0c2a7c11 */ /* 0x000fe2000f8e08ff */
[----:B------:R-:W-:Y:S02]  /*0ac0*/  IMAD.MOV R23, RZ, RZ, -R23 ;  /* 0x000000ffff177224 */ /* 0x000fe400078e0a17 */
[----:B------:R-:W-:Y:S02]  /*0ad0*/  IMAD.MOV R24, RZ, RZ, -R24 ;  /* 0x000000ffff187224 */ /* 0x000fe400078e0a18 */
[----:B------:R-:W-:Y:S01]  /*0ae0*/  @!P0 IMAD.IADD R21, R21, 0x1, -R18 ;  /* 0x0000000115158824 */ /* 0x000fe200078e0a12 */
[----:B------:R-:W-:Y:S01]  /*0af0*/  ISETP.GE.AND P0, PT, R35, RZ, PT ;  /* 0x000000ff2300720c */ /* 0x000fe20003f06270 */
[----:B------:R-:W-:-:S02]  /*0b00*/  IMAD R23, R18, R23, R26 ;  /* 0x0000001712177224 */ /* 0x000fc400078e021a */
[C---:B------:R-:W-:Y:S02]  /*0b10*/  IMAD R31, R18.reuse, R24, R31 ;  /* 0x00000018121f7224 */ /* 0x040fe400078e021f */
[--C-:B------:R-:W-:Y:S01]  /*0b20*/  @!P1 IMAD.IADD R25, R25, 0x1, -R18.reuse ;  /* 0x0000000119199824 */ /* 0x100fe200078e0a12 */
[C---:B------:R-:W-:Y:S01]  /*0b30*/  ISETP.GT.U32.AND P1, PT, R18.reuse, R21, PT ;  /* 0x000000151200720c */ /* 0x040fe20003f24070 */
[----:B------:R-:W-:Y:S01]  /*0b40*/  @!P2 IMAD.IADD R29, R29, 0x1, -R18 ;  /* 0x000000011d1da824 */ /* 0x000fe200078e0a12 */
[----:B------:R-:W-:Y:S01]  /*0b50*/  ISETP.GT.U32.AND P3, PT, R18, R23, PT ;  /* 0x000000171200720c */ /* 0x000fe20003f64070 */
[----:B------:R-:W-:-:S04]  /*0b60*/  IMAD.HI.U32 R15, R15, R33, RZ ;  /* 0x000000210f0f7227 */ /* 0x000fc800078e00ff */
[----:B------:R-:W-:Y:S01]  /*0b70*/  @!P5 IMAD.MOV R29, RZ, RZ, -R29 ;  /* 0x000000ffff1dd224 */ /* 0x000fe200078e0a1d */
[C---:B------:R-:W-:Y:S01]  /*0b80*/  ISETP.GT.U32.AND P5, PT, R18.reuse, R31, PT ;  /* 0x0000001f1200720c */ /* 0x040fe20003fa4070 */
[----:B------:R-:W-:Y:S02]  /*0b90*/  IMAD.MOV R15, RZ, RZ, -R15 ;  /* 0x000000ffff0f7224 */ /* 0x000fe400078e0a0f */
[--C-:B------:R-:W-:Y:S01]  /*0ba0*/  @!P6 IMAD.IADD R27, R27, 0x1, -R18.reuse ;  /* 0x000000011b1be824 */ /* 0x100fe200078e0a12 */
[C---:B------:R-:W-:Y:S01]  /*0bb0*/  ISETP.GT.U32.AND P6, PT, R18.reuse, R19, PT ;  /* 0x000000131200720c */ /* 0x040fe20003fc4070 */
[C---:B------:R-:W-:Y:S02]  /*0bc0*/  IMAD R33, R18.reuse, R15, R33 ;  /* 0x0000000f12217224 */ /* 0x040fe400078e0221 */
[--C-:B------:R-:W-:Y:S02]  /*0bd0*/  @!P1 IMAD.IADD R21, R21, 0x1, -R18.reuse ;  /* 0x0000000115159824 */ /* 0x100fe400078e0a12 */
[--C-:B------:R-:W-:Y:S01]  /*0be0*/  @!P3 IMAD.IADD R23, R23, 0x1, -R18.reuse ;  /* 0x000000011717b824 */ /* 0x100fe200078e0a12 */
[----:B------:R-:W-:Y:S01]  /*0bf0*/  ISETP.GT.U32.AND P1, PT, R18, R33, PT ;  /* 0x000000211200720c */ /* 0x000fe20003f24070 */
[----:B------:R-:W-:Y:S01]  /*0c00*/  IMAD.SHL.U32 R15, R22, 0x20, RZ ;  /* 0x00000020160f7824 */ /* 0x000fe200078e00ff */
[C---:B------:R-:W-:Y:S01]  /*0c10*/  ISETP.GT.U32.AND P3, PT, R18.reuse, R25, PT ;  /* 0x000000191200720c */ /* 0x040fe20003f64070 */
[--C-:B------:R-:W-:Y:S01]  /*0c20*/  @!P5 IMAD.IADD R31, R31, 0x1, -R18.reuse ;  /* 0x000000011f1fd824 */ /* 0x100fe200078e0a12 */
[----:B------:R-:W-:Y:S01]  /*0c30*/  ISETP.GT.U32.AND P2, PT, R18, R23, PT ;  /* 0x000000171200720c */ /* 0x000fe20003f44070 */
[----:B------:R-:W-:Y:S01]  /*0c40*/  @!P4 IMAD.MOV R27, RZ, RZ, -R27 ;  /* 0x000000ffff1bc224 */ /* 0x000fe200078e0a1b */
[----:B------:R-:W-:Y:S01]  /*0c50*/  ISETP.GE.AND P4, PT, R30, RZ, PT ;  /* 0x000000ff1e00720c */ /* 0x000fe20003f86270 */
[----:B------:R-:W-:Y:S01]  /*0c60*/  @!P6 IMAD.IADD R19, R19, 0x1, -R18 ;  /* 0x000000011313e824 */ /* 0x000fe200078e0a12 */
[----:B------:R-:W-:-:S02]  /*0c70*/  ISETP.GT.U32.AND P5, PT, R18, R31, PT ;  /* 0x0000001f1200720c */ /* 0x000fc40003fa4070 */
[----:B------:R-:W-:Y:S01]  /*0c80*/  ISETP.GE.AND P6, PT, R37, RZ, PT ;  /* 0x000000ff2500720c */ /* 0x000fe20003fc6270 */
[----:B------:R-:W-:Y:S01]  /*0c90*/  @!P0 IMAD.MOV R19, RZ, RZ, -R19 ;  /* 0x000000ffff138224 */ /* 0x000fe200078e0a13 */
[----:B------:R-:W-:Y:S01]  /*0ca0*/  LOP3.LUT R28, R15, R20, RZ, 0xfc, !PT ;  /* 0x000000140f1c7212 */ /* 0x000fe200078efcff */
[--C-:B------:R-:W-:Y:S01]  /*0cb0*/  @!P1 IMAD.IADD R33, R33, 0x1, -R18.reuse ;  /* 0x0000000121219824 */ /* 0x100fe200078e0a12 */
[----:B------:R-:W-:Y:S01]  /*0cc0*/  LOP3.LUT R30, R15, 0x8, R20, 0xfe, !PT ;  /* 0x000000080f1e7812 */ /* 0x000fe200078efe14 */
[--C-:B------:R-:W-:Y:S01]  /*0cd0*/  @!P3 IMAD.IADD R25, R25, 0x1, -R18.reuse ;  /* 0x000000011919b824 */ /* 0x100fe200078e0a12 */
[----:B------:R-:W-:Y:S01]  /*0ce0*/  ISETP.GE.AND P3, PT, R39, RZ, PT ;  /* 0x000000ff2700720c */ /* 0x000fe20003f66270 */
[----:B------:R-:W-:Y:S01]  /*0cf0*/  @!P2 IMAD.IADD R23, R23, 0x1, -R18 ;  /* 0x000000011717a824 */ /* 0x000fe200078e0a12 */
[----:B------:R-:W-:Y:S01]  /*0d00*/  ISETP.GT.U32.AND P1, PT, R18, R33, PT ;  /* 0x000000211200720c */ /* 0x000fe20003f24070 */
[----:B------:R-:W-:Y:S01]  /*0d10*/  IMAD.HI R22, R30, 0x2aaaaaab, RZ ;  /* 0x2aaaaaab1e167827 */ /* 0x000fe200078e02ff */
[----:B------:R-:W-:-:S02]  /*0d20*/  ISETP.GE.AND P2, PT, R38, RZ, PT ;  /* 0x000000ff2600720c */ /* 0x000fc40003f46270 */
[----:B------:R-:W-:Y:S01]  /*0d30*/  LOP3.LUT R32, R15, 0x10, R20, 0xfe, !PT ;  /* 0x000000100f207812 */ /* 0x000fe200078efe14 */
[----:B------:R-:W-:Y:S01]  /*0d40*/  @!P5 IMAD.IADD R31, R31, 0x1, -R18 ;  /* 0x000000011f1fd824 */ /* 0x000fe200078e0a12 */
[----:B------:R-:W-:Y:S01]  /*0d50*/  LOP3.LUT R34, R15, 0x18, R20, 0xfe, !PT ;  /* 0x000000180f227812 */ /* 0x000fe200078efe14 */
[----:B------:R-:W-:Y:S01]  /*0d60*/  IMAD.HI R20, R28, 0x2aaaaaab, RZ ;  /* 0x2aaaaaab1c147827 */ /* 0x000fe200078e02ff */
[----:B------:R-:W-:Y:S02]  /*0d70*/  ISETP.GE.AND P5, PT, R36, RZ, PT ;  /* 0x000000ff2400720c */ /* 0x000fe40003fa6270 */
[----:B------:R-:W-:Y:S01]  /*0d80*/  SHF.R.U32.HI R37, RZ, 0x1f, R22 ;  /* 0x0000001fff257819 */ /* 0x000fe20000011616 */
[----:B------:R-:W-:Y:S01]  /*0d90*/  IMAD.HI R24, R32, 0x2aaaaaab, RZ ;  /* 0x2aaaaaab20187827 */ /* 0x000fe200078e02ff */
[----:B------:R-:W-:Y:S02]  /*0da0*/  SHF.R.U32.HI R35, RZ, 0x1f, R20 ;  /* 0x0000001fff237819 */ /* 0x000fe40000011614 */
[----:B------:R-:W-:Y:S01]  /*0db0*/  LEA.HI R37, R22, R37, RZ, 0x17 ;  /* 0x0000002516257211 */ /* 0x000fe200078fb8ff */
[----:B------:R-:W-:Y:S01]  /*0dc0*/  IMAD.HI R26, R34, 0x2aaaaaab, RZ ;  /* 0x2aaaaaab221a7827 */ /* 0x000fe200078e02ff */
[----:B------:R-:W-:-:S02]  /*0dd0*/  SHF.R.U32.HI R39, RZ, 0x1f, R24 ;  /* 0x0000001fff277819 */ /* 0x000fc40000011618 */
[----:B------:R-:W-:Y:S01]  /*0de0*/  LEA.HI R35, R20, R35, RZ, 0x17 ;  /* 0x0000002314237211 */ /* 0x000fe200078fb8ff */
[----:B------:R-:W-:Y:S01]  /*0df0*/  @!P1 IMAD.IADD R33, R33, 0x1, -R18 ;  /* 0x0000000121219824 */ /* 0x000fe200078e0a12 */
[----:B------:R-:W-:Y:S01]  /*0e00*/  SHF.R.U32.HI R41, RZ, 0x1f, R26 ;  /* 0x0000001fff297819 */ /* 0x000fe2000001161a */
[----:B------:R-:W-:Y:S01]  /*0e10*/  @!P4 IMAD.MOV R21, RZ, RZ, -R21 ;  /* 0x000000ffff15c224 */ /* 0x000fe200078e0a15 */
[----:B------:R-:W-:Y:S01]  /*0e20*/  ISETP.NE.AND P1, PT, R0, RZ, PT ;  /* 0x000000ff0000720c */ /* 0x000fe20003f25270 */
[----:B------:R-:W-:Y:S01]  /*0e30*/  @!P6 IMAD.MOV R23, RZ, RZ, -R23 ;  /* 0x000000ffff17e224 */ /* 0x000fe200078e0a17 */
[----:B------:R-:W-:Y:S01]  /*0e40*/  LOP3.LUT R18, RZ, R0, RZ, 0x33, !PT ;  /* 0x00000000ff127212 */ /* 0x000fe200078e33ff */
[----:B------:R-:W-:Y:S01]  /*0e50*/  @!P2 IMAD.MOV R25, RZ, RZ, -R25 ;  /* 0x000000ffff19a224 */ /* 0x000fe200078e0a19 */
[----:B------:R-:W-:Y:S01]  /*0e60*/  LEA.HI R39, R24, R39, RZ, 0x17 ;  /* 0x0000002718277211 */ /* 0x000fe200078fb8ff */
[----:B------:R-:W-:Y:S01]  /*0e70*/  @!P3 IMAD.MOV R31, RZ, RZ, -R31 ;  /* 0x000000ffff1fb224 */ /* 0x000fe200078e0a1f */
[----:B------:R-:W-:Y:S01]  /*0e80*/  LEA.HI R41, R26, R41, RZ, 0x17 ;  /* 0x000000291a297211 */ /* 0x000fe200078fb8ff */
[----:B------:R-:W-:Y:S01]  /*0e90*/  @!P5 IMAD.MOV R33, RZ, RZ, -R33 ;  /* 0x000000ffff21d224 */ /* 0x000fe200078e0a21 */
[C---:B------:R-:W-:Y:S01]  /*0ea0*/  SEL R22, R18.reuse, R19, !P1 ;  /* 0x0000001312167207 */ /* 0x040fe20004800000 */
[----:B------:R-:W-:Y:S01]  /*0eb0*/  IMAD R35, R35, -0xc00, R28 ;  /* 0xfffff40023237824 */ /* 0x000fe200078e021c */
[C---:B------:R-:W-:Y:S01]  /*0ec0*/  SEL R24, R18.reuse, R21, !P1 ;  /* 0x0000001512187207 */ /* 0x040fe20004800000 */
[----:B------:R-:W-:Y:S01]  /*0ed0*/  IMAD R37, R37, -0xc00, R30 ;  /* 0xfffff40025257824 */ /* 0x000fe200078e021e */
[C---:B------:R-:W-:Y:S01]  /*0ee0*/  SEL R20, R18.reuse, R27, !P1 ;  /* 0x0000001b12147207 */ /* 0x040fe20004800000 */
[----:B------:R-:W-:Y:S01]  /*0ef0*/  IMAD R39, R39, -0xc00, R32 ;  /* 0xfffff40027277824 */ /* 0x000fe200078e0220 */
[C---:B------:R-:W-:Y:S01]  /*0f00*/  SEL R29, R18.reuse, R29, !P1 ;  /* 0x0000001d121d7207 */ /* 0x040fe20004800000 */
[----:B------:R-:W-:Y:S01]  /*0f10*/  IMAD R41, R41, -0xc00, R34 ;  /* 0xfffff40029297824 */ /* 0x000fe200078e0222 */
[----:B------:R-:W-:Y:S01]  /*0f20*/  SEL R23, R18, R23, !P1 ;  /* 0x0000001712177207 */ /* 0x000fe20004800000 */
[----:B------:R-:W-:Y:S01]  /*0f30*/  IMAD.SHL.U32 R21, R22, 0x1000, RZ ;  /* 0x0000100016157824 */ /* 0x000fe200078e00ff */
[----:B------:R-:W-:Y:S01]  /*0f40*/  SEL R25, R18, R25, !P1 ;  /* 0x0000001912197207 */ /* 0x000fe20004800000 */
[----:B------:R-:W-:Y:S01]  /*0f50*/  IMAD.SHL.U32 R22, R24, 0x1000, RZ ;  /* 0x0000100018167824 */ /* 0x000fe200078e00ff */
[----:B------:R-:W-:Y:S01]  /*0f60*/  SEL R31, R18, R31, !P1 ;  /* 0x0000001f121f7207 */ /* 0x000fe20004800000 */
[----:B------:R-:W-:Y:S01]  /*0f70*/  IMAD.SHL.U32 R19, R20, 0x1000, RZ ;  /* 0x0000100014137824 */ /* 0x000fe200078e00ff */
[----:B------:R-:W-:Y:S01]  /*0f80*/  SEL R18, R18, R33, !P1 ;  /* 0x0000002112127207 */ /* 0x000fe20004800000 */
[----:B------:R-:W-:-:S02]  /*0f90*/  IMAD.SHL.U32 R24, R25, 0x1000, RZ ;  /* 0x0000100019187824 */ /* 0x000fc400078e00ff */
[----:B------:R-:W-:Y:S02]  /*0fa0*/  IMAD.SHL.U32 R27, R16, 0x8, RZ ;  /* 0x00000008101b7824 */ /* 0x000fe400078e00ff */
[----:B------:R-:W-:Y:S02]  /*0fb0*/  IMAD.SHL.U32 R32, R41, 0x1000, RZ ;  /* 0x0000100029207824 */ /* 0x000fe400078e00ff */
[----:B------:R-:W-:Y:S01]  /*0fc0*/  IMAD.SHL.U32 R26, R35, 0x1000, RZ ;  /* 0x00001000231a7824 */ /* 0x000fe200078e00ff */
[C-C-:B------:R-:W-:Y:S01]  /*0fd0*/  IADD3 R48, R46.reuse, R21, R27.reuse ;  /* 0x000000152e307210 */ /* 0x140fe20007ffe01b */
        /* <DEDUP_REMOVED lines=9> */
[--C-:B------:R-:W-:Y:S01]  /*1070*/  IADD3 R16, R46, R20, R27.reuse ;  /* 0x000000142e107210 */ /* 0x100fe20007ffe01b */
[----:B------:R-:W-:Y:S01]  /*1080*/  IMAD.SHL.U32 R18, R18, 0x1000, RZ ;  /* 0x0000100012127824 */ /* 0x000fe200078e00ff */
[----:B------:R-:W-:-:S02]  /*1090*/  IADD3 R53, R46, R22, R27 ;  /* 0x000000162e357210 */ /* 0x000fc40007ffe01b */
[C-C-:B------:R-:W-:Y:S02]  /*10a0*/  IADD3 R51, R46.reuse, R23, R27.reuse ;  /* 0x000000172e337210 */ /* 0x140fe40007ffe01b */
[C-C-:B------:R-:W-:Y:S02]  /*10b0*/  IADD3 R50, R46.reuse, R24, R27.reuse ;  /* 0x000000182e327210 */ /* 0x140fe40007ffe01b */
[C-C-:B------:R-:W-:Y:S02]  /*10c0*/  IADD3 R52, R46.reuse, R25, R27.reuse ;  /* 0x000000192e347210 */ /* 0x140fe40007ffe01b */
[C-C-:B------:R-:W-:Y:S02]  /*10d0*/  IADD3 R41, R46.reuse, R18, R27.reuse ;  /* 0x000000122e297210 */ /* 0x140fe40007ffe01b */
[----:B------:R-:W-:Y:S02]  /*10e0*/  IADD3 R46, R46, R19, R27 ;  /* 0x000000132e2e7210 */ /* 0x000fe40007ffe01b */
[----:B------:R-:W-:-:S02]  /*10f0*/  LOP3.LUT R27, R27, 0x38, R67, 0xf8, !PT ;  /* 0x000000381b1b7812 */ /* 0x000fc400078ef843 */
[----:B------:R-:W-:Y:S02]  /*1100*/  LOP3.LUT R67, R67, 0x18, RZ, 0xc0, !PT ;  /* 0x0000001843437812 */ /* 0x000fe400078ec0ff */
[-C--:B------:R-:W-:Y:S02]  /*1110*/  LOP3.LUT R43, R23, R27.reuse, RZ, 0xfc, !PT ;  /* 0x0000001b172b7212 */ /* 0x080fe400078efcff */
[-C--:B------:R-:W-:Y:S02]  /*1120*/  LOP3.LUT R23, R19, R27.reuse, RZ, 0xfc, !PT ;  /* 0x0000001b13177212 */ /* 0x080fe400078efcff */
[-C--:B------:R-:W-:Y:S02]  /*1130*/  LOP3.LUT R39, R20, R27.reuse, RZ, 0xfc, !PT ;  /* 0x0000001b14277212 */ /* 0x080fe400078efcff */
[-C--:B------:R-:W-:Y:S02]  /*1140*/  LOP3.LUT R21, R21, R27.reuse, RZ, 0xfc, !PT ;  /* 0x0000001b15157212 */ /* 0x080fe400078efcff */
[-C--:B------:R-:W-:Y:S01]  /*1150*/  LOP3.LUT R37, R22, R27.reuse, RZ, 0xfc, !PT ;  /* 0x0000001b16257212 */ /* 0x080fe200078efcff */
[----:B-1---5:R-:W-:Y:S01]  /*1160*/  IMAD.WIDE R22, R23, 0x2, R56 ;  /* 0x0000000217167825 */ /* 0x022fe200078e0238 */
[----:B------:R-:W-:-:S02]  /*1170*/  LOP3.LUT R55, R24, R27, RZ, 0xfc, !PT ;  /* 0x0000001b18377212 */ /* 0x000fc400078efcff */
[-C--:B------:R-:W-:Y:S01]  /*1180*/  LOP3.LUT R45, R25, R27.reuse, RZ, 0xfc, !PT ;  /* 0x0000001b192d7212 */ /* 0x080fe200078efcff */
[--C-:B------:R-:W-:Y:S01]  /*1190*/  IMAD.WIDE R38, R39, 0x2, R56.reuse ;  /* 0x0000000227267825 */ /* 0x100fe200078e0238 */
[-C--:B------:R-:W-:Y:S01]  /*11a0*/  LOP3.LUT R69, R18, R27.reuse, RZ, 0xfc, !PT ;  /* 0x0000001b12457212 */ /* 0x080fe200078efcff */
[----:B------:R-:W-:Y:S01]  /*11b0*/  @!PT LDS RZ, [RZ] ;  /* 0x00000000fffff984 */ /* 0x000fe20000000800 */
[----:B------:R-:W-:Y:S01]  /*11c0*/  @!PT LDS RZ, [RZ] ;  /* 0x00000000fffff984 */ /* 0x000fe20000000800 */
[----:B------:R-:W-:Y:S01]  /*11d0*/  @!PT LDS RZ, [RZ] ;  /* 0x00000000fffff984 */ /* 0x000fe20000000800 */
[----:B------:R-:W-:Y:S01]  /*11e0*/  LDGSTS.E.BYPASS.128 [R66], desc[UR14][R22.64] ;  /* 0x0000000016427fae */ /* 0x000fe2000b901c4e */
[-C--:B------:R-:W-:Y:S01]  /*11f0*/  LOP3.LUT R35, R26, R27.reuse, RZ, 0xfc, !PT ;  /* 0x0000001b1a237212 */ /* 0x080fe200078efcff */
[--C-:B------:R-:W-:Y:S01]  /*1200*/  IMAD.WIDE R24, R21, 0x2, R56.reuse ;  /* 0x0000000215187825 */ /* 0x100fe200078e0238 */
[-C--:B------:R-:W-:Y:S01]  /*1210*/  LOP3.LUT R29, R28, R27.reuse, RZ, 0xfc, !PT ;  /* 0x0000001b1c1d7212 */ /* 0x080fe200078efcff */
[----:B------:R-:W-:Y:S01]  /*1220*/  LDGSTS.E.BYPASS.128 [R68], desc[UR14][R38.64] ;  /* 0x0000000026447fae */ /* 0x000fe2000b901c4e */
[-C--:B------:R-:W-:Y:S01]  /*1230*/  LOP3.LUT R31, R32, R27.reuse, RZ, 0xfc, !PT ;  /* 0x0000001b201f7212 */ /* 0x080fe200078efcff */
[--C-:B------:R-:W-:Y:S01]  /*1240*/  IMAD.WIDE R20, R37, 0x2, R56.reuse ;  /* 0x0000000225147825 */ /* 0x100fe200078e0238 */
[----:B------:R-:W-:Y:S01]  /*1250*/  LOP3.LUT R33, R30, R27, RZ, 0xfc, !PT ;  /* 0x0000001b1e217212 */ /* 0x000fe200078efcff */
[----:B------:R-:W-:Y:S02]  /*1260*/  LDGSTS.E.BYPASS.128 [R40], desc[UR14][R24.64] ;  /* 0x0000000018287fae */ /* 0x000fe4000b901c4e */
[--C-:B------:R-:W-:Y:S01]  /*1270*/  IMAD.WIDE R18, R43, 0x2, R56.reuse ;  /* 0x000000022b127825 */ /* 0x100fe200078e0238 */
[----:B------:R-:W-:Y:S01]  /*1280*/  LEA R43, R10, UR10, 0x1 ;  /* 0x0000000a0a2b7c11 */ /* 0x000fe2000f8e08ff */
[----:B------:R-:W-:Y:S02]  /*1290*/  LDGSTS.E.BYPASS.128 [R62], desc[UR14][R20.64] ;  /* 0x00000000143e7fae */ /* 0x000fe4000b901c4e */
[----:B------:R-:W-:-:S02]  /*12a0*/  IMAD.WIDE R54, R55, 0x2, R56 ;  /* 0x0000000237367825 */ /* 0x000fc400078e0238 */
[----:B------:R-:W-:Y:S02]  /*12b0*/  LDGSTS.E.BYPASS.128 [R60], desc[UR14][R18.64] ;  /* 0x00000000123c7fae */ /* 0x000fe4000b901c4e */
[--C-:B------:R-:W-:Y:S01]  /*12c0*/  IMAD.WIDE R36, R45, 0x2, R56.reuse ;  /* 0x000000022d247825 */ /* 0x100fe200078e0238 */
[----:B------:R-:W-:Y:S01]  /*12d0*/  LEA R45, R8, UR10, 0x1 ;  /* 0x0000000a082d7c11 */ /* 0x000fe2000f8e08ff */
[----:B------:R-:W-:Y:S02]  /*12e0*/  LDGSTS.E.BYPASS.128 [R58], desc[UR14][R54.64] ;  /* 0x00000000363a7fae */ /* 0x000fe4000b901c4e */
[----:B------:R-:W-:Y:S01]  /*12f0*/  IMAD.WIDE R26, R69, 0x2, R56 ;  /* 0x00000002451a7825 */ /* 0x000fe200078e0238 */
[----:B------:R-:W-:Y:S01]  /*1300*/  LEA R69, R14, UR10, 0x1 ;  /* 0x0000000a0e457c11 */ /* 0x000fe2000f8e08ff */
[----:B------:R-:W-:Y:S02]  /*1310*/  LDGSTS.E.BYPASS.128 [R49], desc[UR14][R36.64] ;  /* 0x0000000024317fae */ /* 0x000fe4000b901c4e */
[----:B------:R-:W-:-:S02]  /*1320*/  IMAD.WIDE R34, R35, 0x2, R64 ;  /* 0x0000000223227825 */ /* 0x000fc400078e0240 */
[----:B------:R-:W-:Y:S02]  /*1330*/  LDGSTS.E.BYPASS.128 [R47], desc[UR14][R26.64] ;  /* 0x000000001a2f7fae */ /* 0x000fe4000b901c4e */
[--C-:B------:R-:W-:Y:S02]  /*1340*/  IMAD.WIDE R28, R29, 0x2, R64.reuse ;  /* 0x000000021d1c7825 */ /* 0x100fe400078e0240 */
[----:B------:R-:W0:Y:S02]  /*1350*/  LDGDEPBAR ;  /* 0x00000000000079af */ /* 0x000e240000000000 */
[--C-:B------:R-:W-:Y:S02]  /*1360*/  IMAD.WIDE R32, R33, 0x2, R64.reuse ;  /* 0x0000000221207825 */ /* 0x100fe400078e0240 */
[----:B------:R-:W-:Y:S02]  /*1370*/  LDGSTS.E.BYPASS.128 [R45+0x14000], desc[UR14][R34.64] ;  /* 0x14000000222d7fae */ /* 0x000fe4000b901c4e */
[----:B------:R-:W-:-:S02]  /*1380*/  IMAD.WIDE R30, R31, 0x2, R64 ;  /* 0x000000021f1e7825 */ /* 0x000fc400078e0240 */
[----:B------:R-:W-:Y:S04]  /*1390*/  LDGSTS.E.BYPASS.128 [R43+0x14000], desc[UR14][R28.64] ;  /* 0x140000001c2b7fae */ /* 0x000fe8000b901c4e */
[----:B------:R-:W-:Y:S04]  /*13a0*/  LDGSTS.E.BYPASS.128 [R42+0x14000], desc[UR14][R32.64] ;  /* 0x14000000202a7fae */ /* 0x000fe8000b901c4e */
[----:B------:R-:W-:Y:S04]  /*13b0*/  LDGSTS.E.BYPASS.128 [R69+0x14000], desc[UR14][R30.64] ;  /* 0x140000001e457fae */ /* 0x000fe8000b901c4e */
[----:B------:R-:W0:Y:S01]  /*13c0*/  LDGDEPBAR ;  /* 0x00000000000079af */ /* 0x000e220000000000 */
[----:B------:R-:W-:Y:S06]  /*13d0*/  BAR.SYNC.DEFER_BLOCKING 0x0 ;  /* 0x0000000000007b1d */ /* 0x000fec0000010000 */
[----:B------:R-:W-:Y:S01]  /*13e0*/  @!PT LDS RZ, [RZ] ;  /* 0x00000000fffff984 */ /* 0x000fe20000000800 */
[----:B------:R-:W-:Y:S01]  /*13f0*/  @!PT LDS RZ, [RZ] ;  /* 0x00000000fffff984 */ /* 0x000fe20000000800 */
[----:B------:R-:W-:Y:S01]  /*1400*/  @!PT LDS RZ, [RZ] ;  /* 0x00000000fffff984 */ /* 0x000fe20000000800 */
[----:B------:R-:W-:Y:S04]  /*1410*/  LDGSTS.E.BYPASS.128 [R66+0x4000], desc[UR14][R22.64+0x100] ;  /* 0x0400010016427fae */ /* 0x000fe8000b901c4e */
[----:B------:R-:W-:Y:S04]  /*1420*/  LDGSTS.E.BYPASS.128 [R68+0x4000], desc[UR14][R38.64+0x100] ;  /* 0x0400010026447fae */ /* 0x000fe8000b901c4e */
[----:B------:R-:W-:Y:S04]  /*1430*/  LDGSTS.E.BYPASS.128 [R40+0x4000], desc[UR14][R24.64+0x100] ;  /* 0x0400010018287fae */ /* 0x000fe8000b901c4e */
[----:B------:R-:W-:Y:S04]  /*1440*/  LDGSTS.E.BYPASS.128 [R62+0x4000], desc[UR14][R20.64+0x100] ;  /* 0x04000100143e7fae */ /* 0x000fe8000b901c4e */
[----:B------:R-:W-:Y:S04]  /*1450*/  LDGSTS.E.BYPASS.128 [R60+0x4000], desc[UR14][R18.64+0x100] ;  /* 0x04000100123c7fae */ /* 0x000fe8000b901c4e */
[----:B------:R-:W-:Y:S04]  /*1460*/  LDGSTS.E.BYPASS.128 [R58+0x4000], desc[UR14][R54.64+0x100] ;  /* 0x04000100363a7fae */ /* 0x000fe8000b901c4e */
[----:B------:R-:W-:Y:S04]  /*1470*/  LDGSTS.E.BYPASS.128 [R49+0x4000], desc[UR14][R36.64+0x100] ;  /* 0x0400010024317fae */ /* 0x000fe8000b901c4e */
[----:B------:R-:W-:Y:S04]  /*1480*/  LDGSTS.E.BYPASS.128 [R47+0x4000], desc[UR14][R26.64+0x100] ;  /* 0x040001001a2f7fae */ /* 0x000fe8000b901c4e */
[----:B------:R-:W0:Y:S04]  /*1490*/  LDGDEPBAR ;  /* 0x00000000000079af */ /* 0x000e280000000000 */
[----:B------:R-:W-:Y:S04]  /*14a0*/  LDGSTS.E.BYPASS.128 [R45+0x16000], desc[UR14][R34.64+0x100] ;  /* 0x16000100222d7fae */ /* 0x000fe8000b901c4e */
        /* <DEDUP_REMOVED lines=26> */
[----:B------:R1:W-:Y:S04]  /*1650*/  LDGSTS.E.BYPASS.128 [R66+0xc000], desc[UR14][R22.64+0x300] ;  /* 0x0c00030016427fae */ /* 0x0003e8000b901c4e */
[----:B------:R2:W-:Y:S04]  /*1660*/  LDGSTS.E.BYPASS.128 [R68+0xc000], desc[UR14][R38.64+0x300] ;  /* 0x0c00030026447fae */ /* 0x0005e8000b901c4e */
[----:B------:R3:W-:Y:S01]  /*1670*/  LDGSTS.E.BYPASS.128 [R40+0xc000], desc[UR14][R24.64+0x300] ;  /* 0x0c00030018287fae */ /* 0x0007e2000b901c4e */
[----:B-1----:R-:W-:-:S03]  /*1680*/  SHF.R.U32.HI R22, RZ, 0x2, R2 ;  /* 0x00000002ff167819 */ /* 0x002fc60000011602 */
[----:B------:R1:W-:Y:S01]  /*1690*/  LDGSTS.E.BYPASS.128 [R62+0xc000], desc[UR14][R20.64+0x300] ;  /* 0x0c000300143e7fae */ /* 0x0003e2000b901c4e */
[----:B------:R-:W-:Y:S02]  /*16a0*/  SHF.R.U32.HI R66, RZ, 0x2, R2 ;  /* 0x00000002ff427819 */ /* 0x000fe40000011602 */
[----:B------:R-:W-:Y:S01]  /*16b0*/  SGXT.U32 R22, R22, 0x5 ;  /* 0x000000051616781a */ /* 0x000fe20000000000 */
[----:B------:R4:W-:Y:S01]  /*16c0*/  LDGSTS.E.BYPASS.128 [R60+0xc000], desc[UR14][R18.64+0x300] ;  /* 0x0c000300123c7fae */ /* 0x0009e2000b901c4e */
[--C-:B--2---:R-:W-:Y:S02]  /*16d0*/  IMAD.WIDE R38, R48, 0x2, R56.reuse ;  /* 0x0000000230267825 */ /* 0x104fe400078e0238 */
[----:B------:R-:W-:Y:S01]  /*16e0*/  LOP3.LUT R17, R22, R17, RZ, 0xfc, !PT ;  /* 0x0000001116117212 */ /* 0x000fe200078efcff */
[----:B------:R-:W-:Y:S01]  /*16f0*/  LDGSTS.E.BYPASS.128 [R58+0xc000], desc[UR14][R54.64+0x300] ;  /* 0x0c000300363a7fae */ /* 0x000fe2000b901c4e */
[----:B---3--:R-:W-:-:S03]  /*1700*/  IMAD.WIDE R40, R41, 0x2, R56 ;  /* 0x0000000229287825 */ /* 0x008fc600078e0238 */
[----:B------:R2:W-:Y:S01]  /*1710*/  LDGSTS.E.BYPASS.128 [R49+0xc000], desc[UR14][R36.64+0x300] ;  /* 0x0c00030024317fae */ /* 0x0005e2000b901c4e */
[----:B-1----:R-:W-:-:S03]  /*1720*/  IMAD.WIDE R20, R52, 0x2, R56 ;  /* 0x0000000234147825 */ /* 0x002fc600078e0238 */
[----:B------:R1:W-:Y:S01]  /*1730*/  LDGSTS.E.BYPASS.128 [R47+0xc000], desc[UR14][R26.64+0x300] ;  /* 0x0c0003001a2f7fae */ /* 0x0003e2000b901c4e */
[--C-:B------:R-:W-:Y:S01]  /*1740*/  IMAD.WIDE R24, R16, 0x2, R56.reuse ;  /* 0x0000000210187825 */ /* 0x100fe200078e0238 */
[----:B------:R-:W-:Y:S02]  /*1750*/  IADD3 R16, P0, R40, 0x400, RZ ;  /* 0x0000040028107810 */ /* 0x000fe40007f1e0ff */
[----:B----4-:R-:W-:Y:S01]  /*1760*/  IADD3 R18, P1, R20, 0x400, RZ ;  /* 0x0000040014127810 */ /* 0x010fe20007f3e0ff */
[--C-:B------:R-:W-:Y:S01]  /*1770*/  IMAD.WIDE R22, R50, 0x2, R56.reuse ;  /* 0x0000000232167825 */ /* 0x100fe200078e0238 */
[----:B------:R-:W0:Y:S01]  /*1780*/  LDGDEPBAR ;  /* 0x00000000000079af */ /* 0x000e220000000000 */
[----:B--2---:R-:W-:Y:S02]  /*1790*/  CS2R R36, SRZ ;  /* 0x0000000000247805 */ /* 0x004fe4000001ff00 */
[--C-:B------:R-:W-:Y:S01]  /*17a0*/  IMAD.WIDE R50, R51, 0x2, R56.reuse ;  /* 0x0000000233327825 */ /* 0x100fe200078e0238 */
[----:B------:R-:W-:Y:S01]  /*17b0*/  IADD3 R19, P2, R22, 0x400, RZ ;  /* 0x0000040016137810 */ /* 0x000fe20007f5e0ff */
[----:B------:R2:W-:Y:S01]  /*17c0*/  LDGSTS.E.BYPASS.128 [R45+0x1a000], desc[UR14][R34.64+0x300] ;  /* 0x1a000300222d7fae */ /* 0x0005e2000b901c4e */
[----:B-1----:R-:W-:Y:S01]  /*17d0*/  CS2R R26, SRZ ;  /* 0x00000000001a7805 */ /* 0x002fe2000001ff00 */
[----:B------:R-:W-:-:S02]  /*17e0*/  IMAD.WIDE R52, R53, 0x2, R56 ;  /* 0x0000000235347825 */ /* 0x000fc400078e0238 */
[----:B------:R1:W-:Y:S02]  /*17f0*/  LDGSTS.E.BYPASS.128 [R43+0x1a000], desc[UR14][R28.64+0x300] ;  /* 0x1a0003001c2b7fae */ /* 0x0003e4000b901c4e */
[----:B------:R-:W-:Y:S01]  /*1800*/  IMAD.X R20, RZ, RZ, R41, P0 ;  /* 0x000000ffff147224 */ /* 0x000fe200000e0629 */
[----:B------:R-:W-:Y:S01]  /*1810*/  IADD3 R22, P0, R50, 0x400, RZ ;  /* 0x0000040032167810 */ /* 0x000fe20007f1e0ff */
[----:B------:R-:W-:Y:S01]  /*1820*/  IMAD.X R21, RZ, RZ, R21, P1 ;  /* 0x000000ffff157224 */ /* 0x000fe200008e0615 */
[----:B------:R-:W-:Y:S01]  /*1830*/  IADD3 R40, P1, R52, 0x400, RZ ;  /* 0x0000040034287810 */ /* 0x000fe20007f3e0ff */
[----:B------:R-:W-:Y:S01]  /*1840*/  IMAD.WIDE R56, R46, 0x2, R56 ;  /* 0x000000022e387825 */ /* 0x000fe200078e0238 */
[----:B------:R3:W-:Y:S01]  /*1850*/  LDGSTS.E.BYPASS.128 [R42+0x1a000], desc[UR14][R32.64+0x300] ;  /* 0x1a000300202a7fae */ /* 0x0007e2000b901c4e */
[----:B--2---:R-:W-:Y:S02]  /*1860*/  CS2R R34, SRZ ;  /* 0x0000000000227805 */ /* 0x004fe4000001ff00 */
[----:B------:R-:W-:Y:S01]  /*1870*/  IMAD.X R23, RZ, RZ, R23, P2 ;  /* 0x000000ffff177224 */ /* 0x000fe200010e0617 */
[----:B------:R-:W-:Y:S01]  /*1880*/  IADD3 R41, P2, R38, 0x400, RZ ;  /* 0x0000040026297810 */ /* 0x000fe20007f5e0ff */
[----:B------:R-:W-:Y:S01]  /*1890*/  IMAD.X R50, RZ, RZ, R51, P0 ;  /* 0x000000ffff327224 */ /* 0x000fe200000e0633 */
[----:B------:R-:W-:Y:S01]  /*18a0*/  IADD3 R51, P0, R24, 0x400, RZ ;  /* 0x0000040018337810 */ /* 0x000fe20007f1e0ff */
[----:B------:R-:W-:Y:S01]  /*18b0*/  IMAD.X R52, RZ, RZ, R53, P1 ;  /* 0x000000ffff347224 */ /* 0x000fe200008e0635 */
[----:B------:R-:W-:Y:S01]  /*18c0*/  IADD3 R54, P1, R56, 0x400, RZ ;  /* 0x0000040038367810 */ /* 0x000fe20007f3e0ff */
[----:B------:R-:W-:Y:S01]  /*18d0*/  IMAD.WIDE R60, R61, 0x2, R64 ;  /* 0x000000023d3c7825 */ /* 0x000fe200078e0240 */
[----:B------:R2:W-:Y:S01]  /*18e0*/  LDGSTS.E.BYPASS.128 [R69+0x1a000], desc[UR14][R30.64+0x300] ;  /* 0x1a0003001e457fae */ /* 0x0005e2000b901c4e */
[----:B-1----:R-:W-:-:S02]  /*18f0*/  CS2R R28, SRZ ;  /* 0x00000000001c7805 */ /* 0x002fc4000001ff00 */
[----:B---3--:R-:W-:Y:S01]  /*1900*/  CS2R R32, SRZ ;  /* 0x0000000000207805 */ /* 0x008fe2000001ff00 */
[----:B------:R-:W-:Y:S01]  /*1910*/  IMAD.X R53, RZ, RZ, R39, P2 ;  /* 0x000000ffff357224 */ /* 0x000fe200010e0627 */
[----:B------:R-:W0:Y:S01]  /*1920*/  LDGDEPBAR ;  /* 0x00000000000079af */ /* 0x000e220000000000 */
[----:B------:R-:W-:Y:S02]  /*1930*/  IMAD.X R55, RZ, RZ, R25, P0 ;  /* 0x000000ffff377224 */ /* 0x000fe400000e0619 */
[----:B------:R-:W-:-:S04]  /*1940*/  IMAD.WIDE R38, R44, 0x2, R64 ;  /* 0x000000022c267825 */ /* 0x000fc800078e0240 */
[----:B------:R-:W-:Y:S01]  /*1950*/  IMAD.X R56, RZ, RZ, R57, P1 ;  /* 0x000000ffff387224 */ /* 0x000fe200008e0639 */
[----:B------:R-:W-:Y:S01]  /*1960*/  IADD3 R58, P1, R60, 0x400, RZ ;  /* 0x000004003c3a7810 */ /* 0x000fe20007f3e0ff */
[--C-:B------:R-:W-:Y:S01]  /*1970*/  IMAD.WIDE R24, R63, 0x2, R64.reuse ;  /* 0x000000023f187825 */ /* 0x100fe200078e0240 */
[----:B------:R-:W-:Y:S02]  /*1980*/  IADD3 R57, P0, R38, 0x400, RZ ;  /* 0x0000040026397810 */ /* 0x000fe40007f1e0ff */
[----:B--2---:R-:W-:Y:S01]  /*1990*/  CS2R R30, SRZ ;  /* 0x00000000001e7805 */ /* 0x004fe2000001ff00 */
[----:B------:R-:W-:-:S04]  /*19a0*/  IMAD.WIDE R64, R59, 0x2, R64 ;  /* 0x000000023b407825 */ /* 0x000fc800078e0240 */
[----:B------:R-:W-:Y:S01]  /*19b0*/  IMAD.X R60, RZ, RZ, R61, P1 ;  /* 0x000000ffff3c7224 */ /* 0x000fe200008e063d */
[----:B------:R-:W-:Y:S01]  /*19c0*/  IADD3 R62, P1, R64, 0x400, RZ ;  /* 0x00000400403e7810 */ /* 0x000fe20007f3e0ff */
[----:B------:R-:W-:Y:S01]  /*19d0*/  IMAD.X R59, RZ, RZ, R39, P0 ;  /* 0x000000ffff3b7224 */ /* 0x000fe200000e0627 */
[----:B------:R-:W-:Y:S01]  /*19e0*/  IADD3 R61, P0, R24, 0x400, RZ ;  /* 0x00000400183d7810 */ /* 0x000fe20007f1e0ff */
[----:B------:R-:W-:Y:S01]  /*19f0*/  IMAD.MOV.U32 R68, RZ, RZ, -0x80 ;  /* 0xffffff80ff447424 */ /* 0x000fe200078e00ff */
[----:B------:R-:W-:Y:S01]  /*1a00*/  CS2R R38, SRZ ;  /* 0x0000000000267805 */ /* 0x000fe2000001ff00 */
[----:B------:R-:W-:Y:S01]  /*1a10*/  IMAD.X R64, RZ, RZ, R65, P1 ;  /* 0x000000ffff407224 */ /* 0x000fe200008e0641 */
[----:B------:R-:W-:Y:S01]  /*1a20*/  SHF.R.U32.HI R65, RZ, 0x5, R2 ;  /* 0x00000005ff417819 */ /* 0x000fe20000011602 */
[----:B------:R-:W-:Y:S01]  /*1a30*/  IMAD.X R63, RZ, RZ, R25, P0 ;  /* 0x000000ffff3f7224 */ /* 0x000fe200000e0619 */
[----:B------:R-:W-:Y:S02]  /*1a40*/  CS2R R24, SRZ ;  /* 0x0000000000187805 */ /* 0x000fe4000001ff00 */
[----:B------:R-:W-:-:S07]  /*1a50*/  LOP3.LUT R65, R65, 0x7fffffc, RZ, 0xc0, !PT ;  /* 0x07fffffc41417812 */ /* 0x000fce00078ec0ff */
.L_x_0:
[----:B------:R-:W1:Y:S01]  /*1a60*/  SHFL.IDX PT, R42, R65, RZ, 0x1f ;  /* 0x00001fff412a7589 */ /* 0x000e6200000e0000 */
[----:B------:R-:W-:Y:S01]  /*1a70*/  UIADD3 UR11, UR11, 0x1, URZ ;  /* 0x000000010b0b7890 */ /* 0x000fe2000fffe03f */
[----:B------:R-:W-:-:S04]  /*1a80*/  DEPBAR.LE SB0, 0x6 ;  /* 0x000081800000791a */ /* 0x000fc80000000000 */
[----:B------:R-:W-:Y:S01]  /*1a90*/  UISETP.GE.AND UP0, UPT, UR11, 0x5, UPT ;  /* 0x000000050b00788c */ /* 0x000fe2000bf06270 */
[----:B------:R-:W-:Y:S01]  /*1aa0*/  BAR.SYNC.DEFER_BLOCKING 0x0 ;  /* 0x0000000000007b1d */ /* 0x000fe20000010000 */
[----:B------:R-:W-:Y:S01]  /*1ab0*/  UIADD3 UR12, UR12, 0x1, URZ ;  /* 0x000000010c0c7890 */ /* 0x000fe2000fffe03f */
[----:B------:R-:W-:Y:S01]  /*1ac0*/  VIADD R68, R68, 0x80 ;  /* 0x0000008044447836 */ /* 0x000fe20000000000 */
[----:B------:R-:W-:-:S03]  /*1ad0*/  USEL UR11, UR11, URZ, !UP0 ;  /* 0x0000003f0b0b7287 */ /* 0x000fc6000c000000 */
[----:B------:R-:W-:Y:S01]  /*1ae0*/  UMOV UR19, 0x40000040 ;  /* 0x4000004000137882 */ /* 0x000fe20000000000 */
[----:B------:R-:W-:Y:S01]  /*1af0*/  ULEA UR4, UR11, UR10, 0xe ;  /* 0x0000000a0b047291 */ /* 0x000fe2000f8e703f */
[----:B------:R-:W-:-:S03]  /*1b00*/  ISETP.GE.U32.AND P0, PT, R68, 0xe00, PT ;  /* 0x00000e004400780c */ /* 0x000fc60003f06070 */
[----:B------:R-:W-:Y:S02]  /*1b10*/  USHF.R.U32.HI UR8, URZ, 0x4, UR4 ;  /* 0x000000043f087899 */ /* 0x000fe40008011604 */
[----:B------:R-:W-:Y:S02]  /*1b20*/  ULEA UR4, UR11, UR13, 0xd ;  /* 0x0000000d0b047291 */ /* 0x000fe4000f8e683f */
[----:B------:R-:W-:Y:S01]  /*1b30*/  ULOP3.LUT UR8, UR8, 0x3fff, URZ, 0xc0, !UPT ;  /* 0x00003fff08087892 */ /* 0x000fe2000f8ec03f */
[----:B-1----:R-:W-:Y:S01]  /*1b40*/  R2UR UR5, R42 ;  /* 0x000000002a0572ca */ /* 0x002fe200000e0000 */
[----:B------:R-:W-:Y:S01]  /*1b50*/  USHF.R.U32.HI UR4, URZ, 0x4, UR4 ;  /* 0x000000043f047899 */ /* 0x000fe20008011604 */
[----:B------:R-:W-:-:S03]  /*1b60*/  IADD3 R42, P1, R54, UR6, RZ ;  /* 0x00000006362a7c10 */ /* 0x000fc6000ff3e0ff */
[----:B------:R-:W-:Y:S01]  /*1b70*/  ULOP3.LUT UR4, UR4, 0x3fff, URZ, 0xc0, !UPT ;  /* 0x00003fff04047892 */ /* 0x000fe2000f8ec03f */
[----:B------:R-:W-:Y:S01]  /*1b80*/  IADD3.X R43, R56, UR7, RZ, P1, !PT ;  /* 0x00000007382b7c10 */ /* 0x000fe20008ffe4ff */
[----:B------:R-:W-:Y:S01]  /*1b90*/  WARPGROUP.ARRIVE ;  /* 0x00000000000079c5 */ /* 0x000fe20000000000 */
[----:B------:R-:W-:Y:S01]  /*1ba0*/  IADD3 R48, P1, R51, UR6, RZ ;  /* 0x0000000633307c10 */ /* 0x000fe2000ff3e0ff */
[----:B------:R-:W-:-:S03]  /*1bb0*/  ULOP3.LUT UR18, UR4, 0x1000000, URZ, 0xfc, !UPT ;  /* 0x0100000004127892 */ /* 0x000fc6000f8efc3f */
[----:B------:R-:W-:Y:S01]  /*1bc0*/  IADD3.X R49, R55, UR7, RZ, P1, !PT ;  /* 0x0000000737317c10 */ /* 0x000fe20008ffe4ff */
[----:B------:R-:W-:Y:S01]  /*1bd0*/  USHF.L.U32 UR5, UR5, 0x7, URZ ;  /* 0x0000000705057899 */ /* 0x000fe2000800063f */
[----:B------:R-:W-:-:S03]  /*1be0*/  IADD3 R44, P1, R41, UR6, RZ ;  /* 0x00000006292c7c10 */ /* 0x000fc6000ff3e0ff */
[----:B------:R-:W-:Y:S01]  /*1bf0*/  ULOP3.LUT UR5, UR5, 0x180, URZ, 0xc0, !UPT ;  /* 0x0000018005057892 */ /* 0x000fe2000f8ec03f */
[----:B------:R-:W-:Y:S02]  /*1c00*/  IADD3.X R45, R53, UR7, RZ, P1, !PT ;  /* 0x00000007352d7c10 */ /* 0x000fe40008ffe4ff */
[----:B------:R-:W-:Y:S01]  /*1c10*/  IADD3 R46, P1, R40, UR6, RZ ;  /* 0x00000006282e7c10 */ /* 0x000fe2000ff3e0ff */
[----:B------:R-:W-:-:S03]  /*1c20*/  UIADD3 UR8, UP0, UR5, UR8, URZ ;  /* 0x0000000805087290 */ /* 0x000fc6000ff1e03f */
[----:B------:R-:W-:Y:S01]  /*1c30*/  UMOV UR5, URZ ;  /* 0x0000003f00057c82 */ /* 0x000fe20008000000 */
[----:B------:R-:W-:Y:S02]  /*1c40*/  UIADD3.X UR9, URZ, URZ, URZ, UP0, !UPT ;  /* 0x0000003f3f097290 */ /* 0x000fe400087fe43f */
[----:B------:R-:W-:Y:S02]  /*1c50*/  ULOP3.LUT UR16, UR8, 0x2000000, URZ, 0xfc, !UPT ;  /* 0x0200000008107892 */ /* 0x000fe4000f8efc3f */
[----:B------:R-:W-:Y:S02]  /*1c60*/  ULOP3.LUT UR17, UR9, 0x40000040, URZ, 0xfc, !UPT ;  /* 0x4000004009117892 */ /* 0x000fe4000f8efc3f */
[----:B------:R-:W-:-:S04]  /*1c70*/  UISETP.GE.AND UP0, UPT, UR12, 0x5, UPT ;  /* 0x000000050c00788c */ /* 0x000fc8000bf06270 */
[----:B------:R-:W-:-:S03]  /*1c80*/  USEL UR12, UR12, URZ, !UP0 ;  /* 0x0000003f0c0c7287 */ /* 0x000fc6000c000000 */
[----:B------:R-:W-:Y:S01]  /*1c90*/  HGMMA.64x32x16.F32.BF16 R24, gdesc[UR16], R24 ;  /* 0x00600000101879f0 */ /* 0x000fe20008701818 */
[----:B------:R-:W-:Y:S01]  /*1ca0*/  UMOV UR16, 0x2000002 ;  /* 0x0200000200107882 */ /* 0x000fe20000000000 */
[----:B------:R-:W-:Y:S01]  /*1cb0*/  UMOV UR17, 0x40000040 ;  /* 0x4000004000117882 */ /* 0x000fe20000000000 */
[----:B------:R-:W-:Y:S01]  /*1cc0*/  UMOV UR18, 0x1000002 ;  /* 0x0100000200127882 */ /* 0x000fe20000000000 */
[----:B------:R-:W-:Y:S01]  /*1cd0*/  UMOV UR19, 0x40000040 ;  /* 0x4000004000137882 */ /* 0x000fe20000000000 */
[----:B------:R-:W-:Y:S02]  /*1ce0*/  UIADD3.64 UR16, UR8, UR16, URZ ;  /* 0x0000001008107297 */ /* 0x000fe4000fffe03f */
[----:B------:R-:W-:-:S09]  /*1cf0*/  UIADD3.64 UR18, UR4, UR18, URZ ;  /* 0x0000001204127297 */ /* 0x000fd2000fffe03f */
        /* <DEDUP_REMOVED lines=41> */
[----:B------:R-:W-:Y:S02]  /*1f90*/  UIADD3.64 UR18, UR4, UR18, URZ ;  /* 0x0000001204127297 */ /* 0x000fe4000fffe03f */
[----:B------:R-:W-:-:S06]  /*1fa0*/  ULEA UR4, UR12, UR10, 0xe ;  /* 0x0000000a0c047291 */ /* 0x000fcc000f8e703f */
[----:B------:R-:W-:Y:S02]  /*1fb0*/  LEA R69, R7, UR4, 0x1 ;  /* 0x0000000407457c11 */ /* 0x000fe4000f8e08ff */
[----:B------:R-:W-:Y:S01]  /*1fc0*/  LEA R47, R11, UR4, 0x1 ;  /* 0x000000040b2f7c11 */ /* 0x000fe2000f8e08ff */
[----:B------:R-:W-:Y:S03]  /*1fd0*/  HGMMA.64x32x16.F32.BF16 R24, gdesc[UR16], R24, gsb0 ;  /* 0x00600000101879f0 */ /* 0x000fe60008001818 */
[----:B------:R-:W-:Y:S02]  /*1fe0*/  WARPGROUP.DEPBAR.LE gsb0, 0x1 ;  /* 0x00008000000079c5 */ /* 0x000fe40000010100 */
[----:B------:R-:W-:Y:S06]  /*1ff0*/  BAR.SYNC.DEFER_BLOCKING 0x0 ;  /* 0x0000000000007b1d */ /* 0x000fec0000010000 */
[----:B------:R-:W-:Y:S01]  /*2000*/  @!PT LDS RZ, [RZ] ;  /* 0x00000000fffff984 */ /* 0x000fe20000000800 */
[----:B------:R-:W-:Y:S01]  /*2010*/  @!PT LDS RZ, [RZ] ;  /* 0x00000000fffff984 */ /* 0x000fe20000000800 */
[----:B------:R-:W-:Y:S01]  /*2020*/  @!PT LDS RZ, [RZ] ;  /* 0x00000000fffff984 */ /* 0x000fe20000000800 */
[----:B------:R1:W-:Y:S02]  /*2030*/  LDGSTS.E.BYPASS.128 [R69], desc[UR14][R42.64], !P0 ;  /* 0x000000002a457fae */ /* 0x0003e4000c101c4e */
[----:B-1----:R-:W-:-:S05]  /*2040*/  LEA R69, R9, UR4, 0x1 ;  /* 0x0000000409457c11 */ /* 0x002fca000f8e08ff */
[----:B------:R1:W-:Y:S04]  /*2050*/  LDGSTS.E.BYPASS.128 [R69], desc[UR14][R48.64], !P0 ;  /* 0x0000000030457fae */ /* 0x0003e8000c101c4e */
[----:B------:R2:W-:Y:S01]  /*2060*/  LDGSTS.E.BYPASS.128 [R47], desc[UR14][R44.64], !P0 ;  /* 0x000000002c2f7fae */ /* 0x0005e2000c101c4e */
[----:B-1----:R-:W-:Y:S02]  /*2070*/  LEA R69, R13, UR4, 0x1 ;  /* 0x000000040d457c11 */ /* 0x002fe4000f8e08ff */
[----:B--2---:R-:W-:Y:S02]  /*2080*/  IADD3.X R47, R52, UR7, RZ, P1, !PT ;  /* 0x00000007342f7c10 */ /* 0x004fe40008ffe4ff */
[----:B------:R-:W-:-:S03]  /*2090*/  IADD3 R42, P1, R22, UR6, RZ ;  /* 0x00000006162a7c10 */ /* 0x000fc6000ff3e0ff */
[----:B------:R1:W-:Y:S01]  /*20a0*/  LDGSTS.E.BYPASS.128 [R69], desc[UR14][R46.64], !P0 ;  /* 0x000000002e457fae */ /* 0x0003e2000c101c4e */
[----:B------:R-:W-:Y:S02]  /*20b0*/  IADD3.X R43, R50, UR7, RZ, P1, !PT ;  /* 0x00000007322b7c10 */ /* 0x000fe40008ffe4ff */
[----:B------:R-:W-:-:S04]  /*20c0*/  IADD3 R48, P1, R19, UR6, RZ ;  /* 0x0000000613307c10 */ /* 0x000fc8000ff3e0ff */
[----:B------:R-:W-:Y:S02]  /*20d0*/  IADD3.X R49, R23, UR7, RZ, P1, !PT ;  /* 0x0000000717317c10 */ /* 0x000fe40008ffe4ff */
[----:B------:R-:W-:Y:S02]  /*20e0*/  IADD3 R44, P1, R18, UR6, RZ ;  /* 0x00000006122c7c10 */ /* 0x000fe4000ff3e0ff */
[----:B-1----:R-:W-:Y:S02]  /*20f0*/  LEA R69, R3, UR4, 0x1 ;  /* 0x0000000403457c11 */ /* 0x002fe4000f8e08ff */
[----:B------:R-:W-:Y:S02]  /*2100*/  IADD3.X R45, R21, UR7, RZ, P1, !PT ;  /* 0x00000007152d7c10 */ /* 0x000fe40008ffe4ff */
[----:B------:R-:W-:Y:S01]  /*2110*/  IADD3 R46, P1, R16, UR6, RZ ;  /* 0x00000006102e7c10 */ /* 0x000fe2000ff3e0ff */
[----:B------:R1:W-:Y:S03]  /*2120*/  LDGSTS.E.BYPASS.128 [R69], desc[UR14][R42.64], !P0 ;  /* 0x000000002a457fae */ /* 0x0003e6000c101c4e */
[----:B------:R-:W-:-:S02]  /*2130*/  IADD3.X R47, R20, UR7, RZ, P1, !PT ;  /* 0x00000007142f7c10 */ /* 0x000fc40008ffe4ff */
[----:B-1----:R-:W-:Y:S02]  /*2140*/  LEA R43, R4, UR4, 0x1 ;  /* 0x00000004042b7c11 */ /* 0x002fe4000f8e08ff */
[----:B------:R-:W-:Y:S02]  /*2150*/  LEA R69, R6, UR4, 0x1 ;  /* 0x0000000406457c11 */ /* 0x000fe4000f8e08ff */
[----:B------:R-:W-:Y:S01]  /*2160*/  IADD3 R42, P1, R62, UR6, RZ ;  /* 0x000000063e2a7c10 */ /* 0x000fe2000ff3e0ff */
[----:B------:R1:W-:Y:S02]  /*2170*/  LDGSTS.E.BYPASS.128 [R43], desc[UR14][R48.64], !P0 ;  /* 0x00000000302b7fae */ /* 0x0003e4000c101c4e */
[----:B-1----:R-:W-:Y:S01]  /*2180*/  LEA R49, R5, UR4, 0x1 ;  /* 0x0000000405317c11 */ /* 0x002fe2000f8e08ff */
[----:B------:R-:W-:Y:S01]  /*2190*/  ULEA UR4, UR12, UR13, 0xd ;  /* 0x0000000d0c047291 */ /* 0x000fe2000f8e683f */
[----:B------:R-:W-:-:S03]  /*21a0*/  IADD3.X R43, R64, UR7, RZ, P1, !PT ;  /* 0x00000007402b7c10 */ /* 0x000fc60008ffe4ff */
[----:B------:R1:W-:Y:S04]  /*21b0*/  LDGSTS.E.BYPASS.128 [R49], desc[UR14][R44.64], !P0 ;  /* 0x000000002c317fae */ /* 0x0003e8000c101c4e */
[----:B------:R2:W-:Y:S04]  /*21c0*/  LDGSTS.E.BYPASS.128 [R69], desc[UR14][R46.64], !P0 ;  /* 0x000000002e457fae */ /* 0x0005e8000c101c4e */
[----:B------:R-:W0:Y:S01]  /*21d0*/  LDGDEPBAR ;  /* 0x00000000000079af */ /* 0x000e220000000000 */
[----:B-1----:R-:W-:Y:S02]  /*21e0*/  IADD3 R44, P1, R61, UR6, RZ ;  /* 0x000000063d2c7c10 */ /* 0x002fe4000ff3e0ff */
[----:B--2---:R-:W-:-:S02]  /*21f0*/  LEA R69, R8, UR4, 0x1 ;  /* 0x0000000408457c11 */ /* 0x004fc4000f8e08ff */
[----:B------:R-:W-:Y:S02]  /*2200*/  IADD3.X R45, R63, UR7, RZ, P1, !PT ;  /* 0x000000073f2d7c10 */ /* 0x000fe40008ffe4ff */
[----:B------:R-:W-:Y:S01]  /*2210*/  IADD3 R46, P1, R58, UR6, RZ ;  /* 0x000000063a2e7c10 */ /* 0x000fe2000ff3e0ff */
[----:B------:R1:W-:Y:S03]  /*2220*/  LDGSTS.E.BYPASS.128 [R69], desc[UR14][R42.64], !P0 ;  /* 0x000000002a457fae */ /* 0x0003e6000c101c4e */
[----:B------:R-:W-:Y:S02]  /*2230*/  IADD3.X R47, R60, UR7, RZ, P1, !PT ;  /* 0x000000073c2f7c10 */ /* 0x000fe40008ffe4ff */
[----:B------:R-:W-:Y:S01]  /*2240*/  IADD3 R48, P1, R57, UR6, RZ ;  /* 0x0000000639307c10 */ /* 0x000fe2000ff3e0ff */
[----:B------:R-:W-:-:S03]  /*2250*/  UIADD3 UR6, UP0, UR6, 0x100, URZ ;  /* 0x0000010006067890 */ /* 0x000fc6000ff1e03f */
[----:B------:R-:W-:Y:S01]  /*2260*/  IADD3.X R49, R59, UR7, RZ, P1, !PT ;  /* 0x000000073b317c10 */ /* 0x000fe20008ffe4ff */
[----:B------:R-:W-:Y:S01]  /*2270*/  UIADD3.X UR7, URZ, UR7, URZ, UP0, !UPT ;  /* 0x000000073f077290 */ /* 0x000fe200087fe43f */
[----:B-1----:R-:W-:Y:S02]  /*2280*/  LEA R43, R10, UR4, 0x1 ;  /* 0x000000040a2b7c11 */ /* 0x002fe4000f8e08ff */
[----:B------:R-:W-:-:S03]  /*2290*/  LEA R69, R14, UR4, 0x1 ;  /* 0x000000040e457c11 */ /* 0x000fc6000f8e08ff */
[----:B------:R1:W-:Y:S02]  /*22a0*/  LDGSTS.E.BYPASS.128 [R43], desc[UR14][R44.64], !P0 ;  /* 0x000000002c2b7fae */ /* 0x0003e4000c101c4e */
[----:B-1----:R-:W-:-:S05]  /*22b0*/  LEA R45, R12, UR4, 0x1 ;  /* 0x000000040c2d7c11 */ /* 0x002fca000f8e08ff */
[----:B------:R1:W-:Y:S04]  /*22c0*/  LDGSTS.E.BYPASS.128 [R45], desc[UR14][R46.64], !P0 ;  /* 0x000000002e2d7fae */ /* 0x0003e8000c101c4e */
[----:B------:R1:W-:Y:S01]  /*22d0*/  LDGSTS.E.BYPASS.128 [R69], desc[UR14][R48.64], !P0 ;  /* 0x0000000030457fae */ /* 0x0003e2000c101c4e */
[----:B------:R-:W-:-:S03]  /*22e0*/  ISETP.GE.U32.AND P0, PT, R68, 0xf80, PT ;  /* 0x00000f804400780c */ /* 0x000fc60003f06070 */
[----:B------:R-:W0:Y:S10]  /*22f0*/  LDGDEPBAR ;  /* 0x00000000000079af */ /* 0x000e340000000000 */
[----:B-1----:R-:W-:Y:S05]  /*2300*/  @!P0 BRA `(.L_x_0) ;  /* 0xfffffff400d48947 */ /* 0x002fea000383ffff */
[----:B------:R-:W-:Y:S02]  /*2310*/  WARPGROUP.DEPBAR.LE gsb0, 0x0 ;  /* 0x00008000000079c5 */ /* 0x000fe40000010000 */
[----:B------:R-:W-:-:S04]  /*2320*/  DEPBAR.LE SB0, 0x0 ;  /* 0x000080000000791a */ /* 0x000fc80000000000 */
[--C-:B------:R-:W-:Y:S02]  /*2330*/  SHF.R.U32.HI R3, RZ, 0x1, R2.reuse ;  /* 0x00000001ff037819 */ /* 0x100fe40000011602 */
[----:B------:R-:W-:Y:S02]  /*2340*/  SHF.R.U32.HI R6, RZ, 0x5, R2 ;  /* 0x00000005ff067819 */ /* 0x000fe40000011602 */
[C---:B------:R-:W-:Y:S01]  /*2350*/  LOP3.LUT R4, R2.reuse, 0xf, RZ, 0xc0, !PT ;  /* 0x0000000f02047812 */ /* 0x040fe200078ec0ff */
[----:B------:R-:W-:Y:S01]  /*2360*/  IMAD.SHL.U32 R2, R2, 0x8, RZ ;  /* 0x0000000802027824 */ /* 0x000fe200078e00ff */
[----:B------:R-:W-:Y:S02]  /*2370*/  LOP3.LUT R5, R3, 0x8, RZ, 0xc0, !PT ;  /* 0x0000000803057812 */ /* 0x000fe400078ec0ff */
[----:B------:R-:W-:Y:S02]  /*2380*/  LOP3.LUT R3, R6, 0x3, RZ, 0xc0, !PT ;  /* 0x0000000306037812 */ /* 0x000fe400078ec0ff */
[----:B------:R-:W-:Y:S01]  /*2390*/  F2FP.BF16.F32.PACK_AB R24, R25, R24 ;  /* 0x000000181918723e */ /* 0x000fe200000010ff */
[----:B------:R-:W-:Y:S01]  /*23a0*/  IMAD R4, R4, 0x28, R5 ;  /* 0x0000002804047824 */ /* 0x000fe200078e0205 */
[----:B------:R-:W-:-:S02]  /*23b0*/  F2FP.BF16.F32.PACK_AB R25, R27, R26 ;  /* 0x0000001a1b19723e */ /* 0x000fc400000010ff */
[----:B------:R-:W-:Y:S01]  /*23c0*/  F2FP.BF16.F32.PACK_AB R32, R33, R32 ;  /* 0x000000202120723e */ /* 0x000fe200000010ff */
[----:B------:R-:W-:Y:S01]  /*23d0*/  IMAD R4, R3, 0x280, R4 ;  /* 0x0000028003047824 */ /* 0x000fe200078e0204 */
[----:B------:R-:W-:Y:S02]  /*23e0*/  F2FP.BF16.F32.PACK_AB R26, R29, R28 ;  /* 0x0000001c1d1a723e */ /* 0x000fe400000010ff */
[----:B------:R-:W-:Y:S02]  /*23f0*/  F2FP.BF16.F32.PACK_AB R27, R31, R30 ;  /* 0x0000001e1f1b723e */ /* 0x000fe400000010ff */
[----:B------:R-:W-:Y:S02]  /*2400*/  F2FP.BF16.F32.PACK_AB R33, R35, R34 ;  /* 0x000000222321723e */ /* 0x000fe400000010ff */
[----:B------:R-:W-:Y:S01]  /*2410*/  LEA R6, R4, UR10, 0x1 ;  /* 0x0000000a04067c11 */ /* 0x000fe2000f8e08ff */
[----:B------:R-:W-:Y:S01]  /*2420*/  BAR.SYNC.DEFER_BLOCKING 0x0 ;  /* 0x0000000000007b1d */ /* 0x000fe20000010000 */
[----:B------:R-:W-:-:S02]  /*2430*/  F2FP.BF16.F32.PACK_AB R34, R37, R36 ;  /* 0x000000242522723e */ /* 0x000fc400000010ff */
[----:B------:R-:W-:Y:S02]  /*2440*/  F2FP.BF16.F32.PACK_AB R35, R39, R38 ;  /* 0x000000262723723e */ /* 0x000fe400000010ff */
[----:B------:R-:W-:-:S03]  /*2450*/  LOP3.LUT R66, R66, 0x7, RZ, 0xc0, !PT ;  /* 0x0000000742427812 */ /* 0x000fc600078ec0ff */
[----:B------:R-:W1:Y:S01]  /*2460*/  LDC.64 R4, c[0x0][0x220] ;  /* 0x00008800ff047b82 */ /* 0x000e620000000a00 */
[----:B------:R-:W-:Y:S01]  /*2470*/  LOP3.LUT R2, R15, 0x18, R2, 0xf8, !PT ;  /* 0x000000180f027812 */ /* 0x000fe200078ef802 */
[----:B------:R-:W-:-:S03]  /*2480*/  IMAD R66, R3, 0x8, R66 ;  /* 0x0000000803427824 */ /* 0x000fc600078e0242 */
[----:B------:R-:W-:Y:S02]  /*2490*/  ISETP.GE.AND P0, PT, R2, 0xc00, PT ;  /* 0x00000c000200780c */ /* 0x000fe40003f06270 */
[C---:B------:R-:W-:Y:S01]  /*24a0*/  LOP3.LUT R3, R17.reuse, 0x20, RZ, 0xfc, !PT ;  /* 0x0000002011037812 */ /* 0x040fe200078efcff */
[----:B------:R-:W-:Y:S01]  /*24b0*/  IMAD R66, R66, 0x28, R67 ;  /* 0x0000002842427824 */ /* 0x000fe200078e0243 */
[CC--:B------:R-:W-:Y:S01]  /*24c0*/  ISETP.LT.AND P1, PT, R17.reuse, R0.reuse, !P0 ;  /* 0x000000001100720c */ /* 0x0c0fe20004721270 */
[----:B------:R-:W-:Y:S01]  /*24d0*/  IMAD R17, R17, 0xc00, R2 ;  /* 0x00000c0011117824 */ /* 0x000fe200078e0202 */
[----:B------:R-:W-:Y:S02]  /*24e0*/  ISETP.LT.AND P0, PT, R3, R0, !P0 ;  /* 0x000000000300720c */ /* 0x000fe40004701270 */
[----:B------:R-:W-:Y:S01]  /*24f0*/  LEA R66, R66, UR10, 0x1 ;  /* 0x0000000a42427c11 */ /* 0x000fe2000f8e08ff */
[----:B------:R-:W-:Y:S04]  /*2500*/  STSM.16.M88.4 [R6], R24 ;  /* 0x0000001806007844 */ /* 0x000fe80000000200 */
[----:B------:R-:W-:Y:S01]  /*2510*/  STSM.16.M88.4 [R6+0x20], R32 ;  /* 0x0000202006007844 */ /* 0x000fe20000000200 */
[----:B-1----:R-:W-:Y:S01]  /*2520*/  IMAD.WIDE R2, R17, 0x2, R4 ;  /* 0x0000000211027825 */ /* 0x002fe200078e0204 */
[----:B------:R-:W-:Y:S06]  /*2530*/  BAR.SYNC.DEFER_BLOCKING 0x0 ;  /* 0x0000000000007b1d */ /* 0x000fec0000010000 */
[----:B------:R-:W1:Y:S04]  /*2540*/  LDS.128 R8, [R66] ;  /* 0x0000000042087984 */ /* 0x000e680000000c00 */
[----:B-1----:R1:W-:Y:S01]  /*2550*/  @P1 STG.E.128 desc[UR14][R2.64], R8 ;  /* 0x0000000802001986 */ /* 0x0023e2000c101d0e */
[----:B------:R-:W-:Y:S05]  /*2560*/  @!P0 EXIT ;  /* 0x000000000000894d */ /* 0x000fea0003800000 */
[----:B------:R-:W1:Y:S01]  /*2570*/  LDS.128 R64, [R66+0xa00] ;  /* 0x000a000042407984 */ /* 0x000e620000000c00 */
[----:B------:R-:W-:-:S04]  /*2580*/  VIADD R17, R17, 0x18000 ;  /* 0x0001800011117836 */ /* 0x000fc80000000000 */
[----:B------:R-:W-:-:S05]  /*2590*/  IMAD.WIDE R4, R17, 0x2, R4 ;  /* 0x0000000211047825 */ /* 0x000fca00078e0204 */
[----:B-1----:R-:W-:Y:S01]  /*25a0*/  STG.E.128 desc[UR14][R4.64], R64 ;  /* 0x0000004004007986 */ /* 0x002fe2000c101d0e */
[----:B------:R-:W-:Y:S05]  /*25b0*/  EXIT ;  /* 0x000000000000794d */ /* 0x000fea0003800000 */
.L_x_1:
[----:B------:R-:W-:-:S00]  /*25c0*/  BRA `(.L_x_1) ;  /* 0xfffffffc00fc7947 */ /* 0x000fc0000383ffff */
[----:B------:R-:W-:-:S00]  /*25d0*/  NOP ;  /* 0x0000000000007918 */ /* 0x000fc00000000000 */
        /* <DEDUP_REMOVED lines=10> */
.L_x_2:


//--------------------- .nv.shared.triton_mm      --------------------------
	.section	.nv.shared.triton_mm,"aw",@nobits
	.sectionflags	@""
	.align	16
	.zero		1024


//--------------------- .nv.constant0.triton_mm   --------------------------
	.section	.nv.constant0.triton_mm,"a",@progbits
	.sectionflags	@""
	.align	4
.nv.constant0.triton_mm:
	.zero		556
